	.target	sm_90a

	.elftype	@"ET_EXEC"


//--------------------- .note.nv.tkinfo           --------------------------
	.section	.note.nv.tkinfo,"",@"SHT_NOTE"
	.sectionflags	@"SHF_NOTE_NV_TKINFO"
	.tkinfo
        /*0018*/ 	.word	0x00000002
        /*0030*/ 	.string	""
        /*0030*/ 	.string	"ptxas"
        /*0030*/ 	.string	"Cuda compilation tools, release 13.0, V13.0.88"
        /*0030*/ 	.string	"Build cuda_13.0.r13.0/compiler.36424714_0"
        /*0030*/ 	.string	"-arch sm_90a -m 64 "



//--------------------- .note.nv.cuinfo           --------------------------
	.section	.note.nv.cuinfo,"",@"SHT_NOTE"
	.sectionflags	@"SHF_NOTE_NV_CUINFO"
        /*0018*/ 	.short	0x0002
        /*001a*/ 	.short	0x005a
        /*001c*/ 	.short	0x0082
	.zero		2


//--------------------- .nv.info                  --------------------------
	.section	.nv.info,"",@"SHT_CUDA_INFO"
	.align	4


	//----- nvinfo : EIATTR_REGCOUNT
	.align		4
        /*0000*/ 	.byte	0x04, 0x2f
        /*0002*/ 	.short	(.L_12 - .L_11)
	.align		4
.L_11:
        /*0004*/ 	.word	index@(_ZN7cutlass13device_kernelINS_4gemm6kernel13GemmUniversalIN4cute5tupleIJiiiiEEENS1_10collective13CollectiveMmaINS1_37MainloopSm90TmaGmmaWarpSpecializedFP8ILi18ENS5_IJNS4_1CILi1EEESB_SB_EEENS1_35KernelTmaWarpSpecializedCooperativeEEENS5_IJNSA_ILi128EEENSA_ILi64EEESG_EEENS_12float_e4m3_tENS5_IJlSB_lEEESI_SJ_NS4_8TiledMMAINS4_8MMA_AtomIJNS4_4SM904GMMA30MMA_64x64x32_F32E4M3E4M3_SS_TNILNSN_7ScaleInE1ELSP_1EEEEEENS4_6LayoutINS5_IJNSA_ILi2EEESB_SB_EEENS5_IJSB_NSA_ILi0EEESV_EEEEENS5_IJNS4_10UnderscoreESY_SY_EEEEENS4_13SM90_TMA_LOADENS4_14ComposedLayoutINS4_7SwizzleILi2ELi4ELi3EEENS4_18smem_ptr_flag_bitsILi8EEENSS_INS5_IJNSA_ILi8EEESG_EEENS5_IJSG_SB_EEEEEEEvNS4_8identityES11_S1B_vS1C_EENS_8epilogue10collective6detail29Sm90TmaWarpSpecializedAdapterINS1F_15DefaultEpilogueISI_SJ_SJ_NS1E_6thread17LinearCombinationISI_Li1EffLNS1J_9ScaleType4KindE0ELNS_15FloatRoundStyleE2ESI_EENS1_15EpilogueDefaultEEEEEvvEEEEvNT_6ParamsE)
        /*0008*/ 	.word	0x000000a8


	//----- nvinfo : EIATTR_FRAME_SIZE
	.align		4
.L_12:
        /*000c*/ 	.byte	0x04, 0x11
        /*000e*/ 	.short	(.L_14 - .L_13)
	.align		4
.L_13:
        /*0010*/ 	.word	index@(_ZN7cutlass13device_kernelINS_4gemm6kernel13GemmUniversalIN4cute5tupleIJiiiiEEENS1_10collective13CollectiveMmaINS1_37MainloopSm90TmaGmmaWarpSpecializedFP8ILi18ENS5_IJNS4_1CILi1EEESB_SB_EEENS1_35KernelTmaWarpSpecializedCooperativeEEENS5_IJNSA_ILi128EEENSA_ILi64EEESG_EEENS_12float_e4m3_tENS5_IJlSB_lEEESI_SJ_NS4_8TiledMMAINS4_8MMA_AtomIJNS4_4SM904GMMA30MMA_64x64x32_F32E4M3E4M3_SS_TNILNSN_7ScaleInE1ELSP_1EEEEEENS4_6LayoutINS5_IJNSA_ILi2EEESB_SB_EEENS5_IJSB_NSA_ILi0EEESV_EEEEENS5_IJNS4_10UnderscoreESY_SY_EEEEENS4_13SM90_TMA_LOADENS4_14ComposedLayoutINS4_7SwizzleILi2ELi4ELi3EEENS4_18smem_ptr_flag_bitsILi8EEENSS_INS5_IJNSA_ILi8EEESG_EEENS5_IJSG_SB_EEEEEEEvNS4_8identityES11_S1B_vS1C_EENS_8epilogue10collective6detail29Sm90TmaWarpSpecializedAdapterINS1F_15DefaultEpilogueISI_SJ_SJ_NS1E_6thread17LinearCombinationISI_Li1EffLNS1J_9ScaleType4KindE0ELNS_15FloatRoundStyleE2ESI_EENS1_15EpilogueDefaultEEEEEvvEEEEvNT_6ParamsE)
        /*0014*/ 	.word	0x00000000


	//----- nvinfo : EIATTR_MIN_STACK_SIZE
	.align		4
.L_14:
        /*0018*/ 	.byte	0x04, 0x12
        /*001a*/ 	.short	(.L_16 - .L_15)
	.align		4
.L_15:
        /*001c*/ 	.word	index@(_ZN7cutlass13device_kernelINS_4gemm6kernel13GemmUniversalIN4cute5tupleIJiiiiEEENS1_10collective13CollectiveMmaINS1_37MainloopSm90TmaGmmaWarpSpecializedFP8ILi18ENS5_IJNS4_1CILi1EEESB_SB_EEENS1_35KernelTmaWarpSpecializedCooperativeEEENS5_IJNSA_ILi128EEENSA_ILi64EEESG_EEENS_12float_e4m3_tENS5_IJlSB_lEEESI_SJ_NS4_8TiledMMAINS4_8MMA_AtomIJNS4_4SM904GMMA30MMA_64x64x32_F32E4M3E4M3_SS_TNILNSN_7ScaleInE1ELSP_1EEEEEENS4_6LayoutINS5_IJNSA_ILi2EEESB_SB_EEENS5_IJSB_NSA_ILi0EEESV_EEEEENS5_IJNS4_10UnderscoreESY_SY_EEEEENS4_13SM90_TMA_LOADENS4_14ComposedLayoutINS4_7SwizzleILi2ELi4ELi3EEENS4_18smem_ptr_flag_bitsILi8EEENSS_INS5_IJNSA_ILi8EEESG_EEENS5_IJSG_SB_EEEEEEEvNS4_8identityES11_S1B_vS1C_EENS_8epilogue10collective6detail29Sm90TmaWarpSpecializedAdapterINS1F_15DefaultEpilogueISI_SJ_SJ_NS1E_6thread17LinearCombinationISI_Li1EffLNS1J_9ScaleType4KindE0ELNS_15FloatRoundStyleE2ESI_EENS1_15EpilogueDefaultEEEEEvvEEEEvNT_6ParamsE)
        /*0020*/ 	.word	0x00000000
.L_16:


//--------------------- .nv.compat                --------------------------
	.section	.nv.compat,"",@"SHT_CUDA_COMPAT_INFO"
	.align	4
        /*0000*/ 	.byte	0x02, 0x09, 0x01, 0x00, 0x02, 0x02, 0x04, 0x00, 0x02, 0x05, 0x05, 0x00, 0x03, 0x07, 0x01, 0x01
        /*0010*/ 	.byte	0x02, 0x03, 0x01, 0x00, 0x02, 0x06, 0x01, 0x00, 0x04, 0x0b, 0x08, 0x00, 0x00, 0x00, 0x00, 0x00
        /*0020*/ 	.byte	0x00, 0x00, 0x00, 0x00


//--------------------- .nv.info._ZN7cutlass13device_kernelINS_4gemm6kernel13GemmUniversalIN4cute5tupleIJiiiiEEENS1_10collective13CollectiveMmaINS1_37MainloopSm90TmaGmmaWarpSpecializedFP8ILi18ENS5_IJNS4_1CILi1EEESB_SB_EEENS1_35KernelTmaWarpSpecializedCooperativeEEENS5_IJNSA_ILi128EEENSA_ILi64EEESG_EEENS_12float_e4m3_tENS5_IJlSB_lEEESI_SJ_NS4_8TiledMMAINS4_8MMA_AtomIJNS4_4SM904GMMA30MMA_64x64x32_F32E4M3E4M3_SS_TNILNSN_7ScaleInE1ELSP_1EEEEEENS4_6LayoutINS5_IJNSA_ILi2EEESB_SB_EEENS5_IJSB_NSA_ILi0EEESV_EEEEENS5_IJNS4_10UnderscoreESY_SY_EEEEENS4_13SM90_TMA_LOADENS4_14ComposedLayoutINS4_7SwizzleILi2ELi4ELi3EEENS4_18smem_ptr_flag_bitsILi8EEENSS_INS5_IJNSA_ILi8EEESG_EEENS5_IJSG_SB_EEEEEEEvNS4_8identityES11_S1B_vS1C_EENS_8epilogue10collective6detail29Sm90TmaWarpSpecializedAdapterINS1F_15DefaultEpilogueISI_SJ_SJ_NS1E_6thread17LinearCombinationISI_Li1EffLNS1J_9ScaleType4KindE0ELNS_15FloatRoundStyleE2ESI_EENS1_15EpilogueDefaultEEEEEvvEEEEvNT_6ParamsE --------------------------
	.section	.nv.info._ZN7cutlass13device_kernelINS_4gemm6kernel13GemmUniversalIN4cute5tupleIJiiiiEEENS1_10collective13CollectiveMmaINS1_37MainloopSm90TmaGmmaWarpSpecializedFP8ILi18ENS5_IJNS4_1CILi1EEESB_SB_EEENS1_35KernelTmaWarpSpecializedCooperativeEEENS5_IJNSA_ILi128EEENSA_ILi64EEESG_EEENS_12float_e4m3_tENS5_IJlSB_lEEESI_SJ_NS4_8TiledMMAINS4_8MMA_AtomIJNS4_4SM904GMMA30MMA_64x64x32_F32E4M3E4M3_SS_TNILNSN_7ScaleInE1ELSP_1EEEEEENS4_6LayoutINS5_IJNSA_ILi2EEESB_SB_EEENS5_IJSB_NSA_ILi0EEESV_EEEEENS5_IJNS4_10UnderscoreESY_SY_EEEEENS4_13SM90_TMA_LOADENS4_14ComposedLayoutINS4_7SwizzleILi2ELi4ELi3EEENS4_18smem_ptr_flag_bitsILi8EEENSS_INS5_IJNSA_ILi8EEESG_EEENS5_IJSG_SB_EEEEEEEvNS4_8identityES11_S1B_vS1C_EENS_8epilogue10collective6detail29Sm90TmaWarpSpecializedAdapterINS1F_15DefaultEpilogueISI_SJ_SJ_NS1E_6thread17LinearCombinationISI_Li1EffLNS1J_9ScaleType4KindE0ELNS_15FloatRoundStyleE2ESI_EENS1_15EpilogueDefaultEEEEEvvEEEEvNT_6ParamsE,"",@"SHT_CUDA_INFO"
	.sectionflags	@""
	.align	4


	//----- nvinfo : EIATTR_CUDA_API_VERSION
	.align		4
        /*0000*/ 	.byte	0x04, 0x37
        /*0002*/ 	.short	(.L_18 - .L_17)
.L_17:
        /*0004*/ 	.word	0x00000082


	//----- nvinfo : EIATTR_KPARAM_INFO
	.align		4
.L_18:
        /*0008*/ 	.byte	0x04, 0x17
        /*000a*/ 	.short	(.L_20 - .L_19)
.L_19:
        /*000c*/ 	.word	0x00000000
        /*0010*/ 	.short	0x0000
        /*0012*/ 	.short	0x0070
        /*0014*/ 	.byte	0x00, 0xf0, 0x01, 0x10


	//----- nvinfo : EIATTR_SPARSE_MMA_MASK
	.align		4
.L_20:
        /*0018*/ 	.byte	0x03, 0x50
        /*001a*/ 	.short	0x0000


	//----- nvinfo : EIATTR_MAXREG_COUNT
	.align		4
        /*001c*/ 	.byte	0x03, 0x1b
        /*001e*/ 	.short	0x00a8


	//----- nvinfo : EIATTR_NUM_BARRIERS
	.align		4
        /*0020*/ 	.byte	0x02, 0x4c
        /*0022*/ 	.byte	0x01
	.zero		1


	//----- nvinfo : EIATTR_MERCURY_ISA_VERSION
	.align		4
        /*0024*/ 	.byte	0x03, 0x5f
        /*0026*/ 	.short	0x0101


	//----- nvinfo : EIATTR_INT_WARP_WIDE_INSTR_OFFSETS
	.align		4
        /*0028*/ 	.byte	0x04, 0x31
        /*002a*/ 	.short	(.L_22 - .L_21)


	//   ....[0]....
.L_21:
        /*002c*/ 	.word	0x00000590


	//   ....[1]....
        /*0030*/ 	.word	0x000005a0


	//   ....[2]....
        /*0034*/ 	.word	0x000006b0


	//----- nvinfo : EIATTR_COOP_GROUP_MASK_REGIDS
	.align		4
.L_22:
        /*0038*/ 	.byte	0x04, 0x29
        /*003a*/ 	.short	(.L_24 - .L_23)


	//   ....[0]....
.L_23:
        /*003c*/ 	.word	0xffffffff


	//   ....[1]....
        /*0040*/ 	.word	0xffffffff


	//   ....[2]....
        /*0044*/ 	.word	0xffffffff


	//   ....[3]....
        /*0048*/ 	.word	0xffffffff


	//   ....[4]....
        /*004c*/ 	.word	0xffffffff


	//----- nvinfo : EIATTR_COOP_GROUP_INSTR_OFFSETS
	.align		4
.L_24:
        /*0050*/ 	.byte	0x04, 0x28
        /*0052*/ 	.short	(.L_26 - .L_25)


	//   ....[0]....
.L_25:
        /*0054*/ 	.word	0x00000060


	//   ....[1]....
        /*0058*/ 	.word	0x00000070


	//   ....[2]....
        /*005c*/ 	.word	0x00000130


	//   ....[3]....
        /*0060*/ 	.word	0x000004b0


	//   ....[4]....
        /*0064*/ 	.word	0x000011d0


	//----- nvinfo : EIATTR_REG_RECONFIG
	.align		4
.L_26:
        /*0068*/ 	.byte	0x01, 0x54
	.zero		2


	//----- nvinfo : EIATTR_MBARRIER_INSTR_OFFSETS
	.align		4
        /*006c*/ 	.byte	0x04, 0x39
        /*006e*/ 	.short	(.L_28 - .L_27)


	//   ....[0]....
.L_27:
        /*0070*/ 	.word	0x00000250
        /*0074*/ 	.word	0x000000ff
        /*0078*/ 	.word	0x00000000
        /*007c*/ 	.short	0x0100
        /*007e*/ 	.byte	0x08
	.zero		1


	//   ....[1]....
        /*0080*/ 	.word	0x00000260
        /*0084*/ 	.word	0x000000ff
        /*0088*/ 	.word	0x00000090
        /*008c*/ 	.short	0x0100
        /*008e*/ 	.byte	0x08
	.zero		1


	//   ....[2]....
        /*0090*/ 	.word	0x00000270
        /*0094*/ 	.word	0x000000ff
        /*0098*/ 	.word	0x00000008
        /*009c*/ 	.short	0x0100
        /*009e*/ 	.byte	0x08
	.zero		1


	//   ....[3]....
        /*00a0*/ 	.word	0x00000280
        /*00a4*/ 	.word	0x000000ff
        /*00a8*/ 	.word	0x00000098
        /*00ac*/ 	.short	0x0100
        /*00ae*/ 	.byte	0x08
	.zero		1


	//   ....[4]....
        /*00b0*/ 	.word	0x00000290
        /*00b4*/ 	.word	0x000000ff
        /*00b8*/ 	.word	0x00000010
        /*00bc*/ 	.short	0x0100
        /*00be*/ 	.byte	0x08
	.zero		1


	//   ....[5]....
        /*00c0*/ 	.word	0x000002a0
        /*00c4*/ 	.word	0x000000ff
        /*00c8*/ 	.word	0x000000a0
        /*00cc*/ 	.short	0x0100
        /*00ce*/ 	.byte	0x08
	.zero		1


	//   ....[6]....
        /*00d0*/ 	.word	0x000002b0
        /*00d4*/ 	.word	0x000000ff
        /*00d8*/ 	.word	0x00000018
        /*00dc*/ 	.short	0x0100
        /*00de*/ 	.byte	0x08
	.zero		1


	//   ....[7]....
        /*00e0*/ 	.word	0x000002c0
        /*00e4*/ 	.word	0x000000ff
        /*00e8*/ 	.word	0x000000a8
        /*00ec*/ 	.short	0x0100
        /*00ee*/ 	.byte	0x08
	.zero		1


	//   ....[8]....
        /*00f0*/ 	.word	0x000002d0
        /*00f4*/ 	.word	0x000000ff
        /*00f8*/ 	.word	0x00000020
        /*00fc*/ 	.short	0x0100
        /*00fe*/ 	.byte	0x08
	.zero		1


	//   ....[9]....
        /*0100*/ 	.word	0x000002e0
        /*0104*/ 	.word	0x000000ff
        /*0108*/ 	.word	0x000000b0
        /*010c*/ 	.short	0x0100
        /*010e*/ 	.byte	0x08
	.zero		1


	//   ....[10]....
        /*0110*/ 	.word	0x000002f0
        /*0114*/ 	.word	0x000000ff
        /*0118*/ 	.word	0x00000028
        /*011c*/ 	.short	0x0100
        /*011e*/ 	.byte	0x08
	.zero		1


	//   ....[11]....
        /*0120*/ 	.word	0x00000300
        /*0124*/ 	.word	0x000000ff
        /*0128*/ 	.word	0x000000b8
        /*012c*/ 	.short	0x0100
        /*012e*/ 	.byte	0x08
	.zero		1


	//   ....[12]....
        /*0130*/ 	.word	0x00000310
        /*0134*/ 	.word	0x000000ff
        /*0138*/ 	.word	0x00000030
        /*013c*/ 	.short	0x0100
        /*013e*/ 	.byte	0x08
	.zero		1


	//   ....[13]....
        /*0140*/ 	.word	0x00000320
        /*0144*/ 	.word	0x000000ff
        /*0148*/ 	.word	0x000000c0
        /*014c*/ 	.short	0x0100
        /*014e*/ 	.byte	0x08
	.zero		1


	//   ....[14]....
        /*0150*/ 	.word	0x00000330
        /*0154*/ 	.word	0x000000ff
        /*0158*/ 	.word	0x00000038
        /*015c*/ 	.short	0x0100
        /*015e*/ 	.byte	0x08
	.zero		1


	//   ....[15]....
        /*0160*/ 	.word	0x00000340
        /*0164*/ 	.word	0x000000ff
        /*0168*/ 	.word	0x000000c8
        /*016c*/ 	.short	0x0100
        /*016e*/ 	.byte	0x08
	.zero		1


	//   ....[16]....
        /*0170*/ 	.word	0x00000350
        /*0174*/ 	.word	0x000000ff
        /*0178*/ 	.word	0x00000040
        /*017c*/ 	.short	0x0100
        /*017e*/ 	.byte	0x08
	.zero		1


	//   ....[17]....
        /*0180*/ 	.word	0x00000360
        /*0184*/ 	.word	0x000000ff
        /*0188*/ 	.word	0x000000d0
        /*018c*/ 	.short	0x0100
        /*018e*/ 	.byte	0x08
	.zero		1


	//   ....[18]....
        /*0190*/ 	.word	0x00000370
        /*0194*/ 	.word	0x000000ff
        /*0198*/ 	.word	0x00000048
        /*019c*/ 	.short	0x0100
        /*019e*/ 	.byte	0x08
	.zero		1


	//   ....[19]....
        /*01a0*/ 	.word	0x00000380
        /*01a4*/ 	.word	0x000000ff
        /*01a8*/ 	.word	0x000000d8
        /*01ac*/ 	.short	0x0100
        /*01ae*/ 	.byte	0x08
	.zero		1


	//   ....[20]....
        /*01b0*/ 	.word	0x00000390
        /*01b4*/ 	.word	0x000000ff
        /*01b8*/ 	.word	0x00000050
        /*01bc*/ 	.short	0x0100
        /*01be*/ 	.byte	0x08
	.zero		1


	//   ....[21]....
        /*01c0*/ 	.word	0x000003a0
        /*01c4*/ 	.word	0x000000ff
        /*01c8*/ 	.word	0x000000e0
        /*01cc*/ 	.short	0x0100
        /*01ce*/ 	.byte	0x08
	.zero		1


	//   ....[22]....
        /*01d0*/ 	.word	0x000003b0
        /*01d4*/ 	.word	0x000000ff
        /*01d8*/ 	.word	0x00000058
        /*01dc*/ 	.short	0x0100
        /*01de*/ 	.byte	0x08
	.zero		1


	//   ....[23]....
        /*01e0*/ 	.word	0x000003c0
        /*01e4*/ 	.word	0x000000ff
        /*01e8*/ 	.word	0x000000e8
        /*01ec*/ 	.short	0x0100
        /*01ee*/ 	.byte	0x08
	.zero		1


	//   ....[24]....
        /*01f0*/ 	.word	0x000003d0
        /*01f4*/ 	.word	0x000000ff
        /*01f8*/ 	.word	0x00000060
        /*01fc*/ 	.short	0x0100
        /*01fe*/ 	.byte	0x08
	.zero		1


	//   ....[25]....
        /*0200*/ 	.word	0x000003e0
        /*0204*/ 	.word	0x000000ff
        /*0208*/ 	.word	0x000000f0
        /*020c*/ 	.short	0x0100
        /*020e*/ 	.byte	0x08
	.zero		1


	//   ....[26]....
        /*0210*/ 	.word	0x000003f0
        /*0214*/ 	.word	0x000000ff
        /*0218*/ 	.word	0x00000068
        /*021c*/ 	.short	0x0100
        /*021e*/ 	.byte	0x08
	.zero		1


	//   ....[27]....
        /*0220*/ 	.word	0x00000400
        /*0224*/ 	.word	0x000000ff
        /*0228*/ 	.word	0x000000f8
        /*022c*/ 	.short	0x0100
        /*022e*/ 	.byte	0x08
	.zero		1


	//   ....[28]....
        /*0230*/ 	.word	0x00000410
        /*0234*/ 	.word	0x000000ff
        /*0238*/ 	.word	0x00000070
        /*023c*/ 	.short	0x0100
        /*023e*/ 	.byte	0x08
	.zero		1


	//   ....[29]....
        /*0240*/ 	.word	0x00000420
        /*0244*/ 	.word	0x000000ff
        /*0248*/ 	.word	0x00000100
        /*024c*/ 	.short	0x0100
        /*024e*/ 	.byte	0x08
	.zero		1


	//   ....[30]....
        /*0250*/ 	.word	0x00000430
        /*0254*/ 	.word	0x000000ff
        /*0258*/ 	.word	0x00000078
        /*025c*/ 	.short	0x0100
        /*025e*/ 	.byte	0x08
	.zero		1


	//   ....[31]....
        /*0260*/ 	.word	0x00000440
        /*0264*/ 	.word	0x000000ff
        /*0268*/ 	.word	0x00000108
        /*026c*/ 	.short	0x0100
        /*026e*/ 	.byte	0x08
	.zero		1


	//   ....[32]....
        /*0270*/ 	.word	0x00000450
        /*0274*/ 	.word	0x000000ff
        /*0278*/ 	.word	0x00000080
        /*027c*/ 	.short	0x0100
        /*027e*/ 	.byte	0x08
	.zero		1


	//   ....[33]....
        /*0280*/ 	.word	0x00000460
        /*0284*/ 	.word	0x000000ff
        /*0288*/ 	.word	0x00000110
        /*028c*/ 	.short	0x0100
        /*028e*/ 	.byte	0x08
	.zero		1


	//   ....[34]....
        /*0290*/ 	.word	0x00000470
        /*0294*/ 	.word	0x000000ff
        /*0298*/ 	.word	0x00000088
        /*029c*/ 	.short	0x0100
        /*029e*/ 	.byte	0x08
	.zero		1


	//   ....[35]....
        /*02a0*/ 	.word	0x00000480
        /*02a4*/ 	.word	0x000000ff
        /*02a8*/ 	.word	0x00000118
        /*02ac*/ 	.short	0x0100
        /*02ae*/ 	.byte	0x08
	.zero		1


	//   ....[36]....
        /*02b0*/ 	.word	0x00000720
        /*02b4*/ 	.word	0x000000ff
        /*02b8*/ 	.word	0x00000130
        /*02bc*/ 	.short	0x0100
        /*02be*/ 	.byte	0x06
	.zero		1


	//   ....[37]....
        /*02c0*/ 	.word	0x00000780
        /*02c4*/ 	.word	0x000000ff
        /*02c8*/ 	.word	0x00000138
        /*02cc*/ 	.short	0x0100
        /*02ce*/ 	.byte	0x06
	.zero		1


	//   ....[38]....
        /*02d0*/ 	.word	0x00001500
        /*02d4*/ 	.word	0x000000ff
        /*02d8*/ 	.word	0x00000000
        /*02dc*/ 	.short	0x010a
        /*02de*/ 	.byte	0x06
	.zero		1


	//   ....[39]....
        /*02e0*/ 	.word	0x00001540
        /*02e4*/ 	.word	0x000000ff
        /*02e8*/ 	.word	0x00000000
        /*02ec*/ 	.short	0x010a
        /*02ee*/ 	.byte	0x06
	.zero		1


	//   ....[40]....
        /*02f0*/ 	.word	0x00001b70
        /*02f4*/ 	.word	0x000000ff
        /*02f8*/ 	.word	0x00000000
        /*02fc*/ 	.short	0x010a
        /*02fe*/ 	.byte	0x0c
	.zero		1


	//   ....[41]....
        /*0300*/ 	.word	0x00001bb0
        /*0304*/ 	.word	0x000000ff
        /*0308*/ 	.word	0x00000000
        /*030c*/ 	.short	0x010a
        /*030e*/ 	.byte	0x0c
	.zero		1


	//   ....[42]....
        /*0310*/ 	.word	0x00001fe0
        /*0314*/ 	.word	0x000000ff
        /*0318*/ 	.word	0x00000000
        /*031c*/ 	.short	0x0101
        /*031e*/ 	.byte	0x08
	.zero		1


	//   ....[43]....
        /*0320*/ 	.word	0x00002430
        /*0324*/ 	.word	0x000000ff
        /*0328*/ 	.word	0x00000000
        /*032c*/ 	.short	0x0101
        /*032e*/ 	.byte	0x08
	.zero		1


	//   ....[44]....
        /*0330*/ 	.word	0x00005dd0
        /*0334*/ 	.word	0x00000012
        /*0338*/ 	.word	0x00000090
        /*033c*/ 	.short	0x010a
        /*033e*/ 	.byte	0x3f
	.zero		1


	//   ....[45]....
        /*0340*/ 	.word	0x00006160
        /*0344*/ 	.word	0x00000007
        /*0348*/ 	.word	0x00000138
        /*034c*/ 	.short	0x0101
        /*034e*/ 	.byte	0x3f
	.zero		1


	//   ....[46]....
        /*0350*/ 	.word	0x000068a0
        /*0354*/ 	.word	0x00000005
        /*0358*/ 	.word	0x00000000
        /*035c*/ 	.short	0x010a
        /*035e*/ 	.byte	0x3f
	.zero		1


	//   ....[47]....
        /*0360*/ 	.word	0x00006920
        /*0364*/ 	.word	0x00000007
        /*0368*/ 	.word	0x00000000
        /*036c*/ 	.short	0x010a
        /*036e*/ 	.byte	0x3f
	.zero		1


	//   ....[48]....
        /*0370*/ 	.word	0x000069b0
        /*0374*/ 	.word	0x00000006
        /*0378*/ 	.word	0x00000000
        /*037c*/ 	.short	0x010a
        /*037e*/ 	.byte	0x3f
	.zero		1


	//   ....[49]....
        /*0380*/ 	.word	0x00006a40
        /*0384*/ 	.word	0x00000009
        /*0388*/ 	.word	0x00000000
        /*038c*/ 	.short	0x010a
        /*038e*/ 	.byte	0x3f
	.zero		1


	//   ....[50]....
        /*0390*/ 	.word	0x00006ad0
        /*0394*/ 	.word	0x00000006
        /*0398*/ 	.word	0x00000000
        /*039c*/ 	.short	0x010a
        /*039e*/ 	.byte	0x3f
	.zero		1


	//   ....[51]....
        /*03a0*/ 	.word	0x00006b60
        /*03a4*/ 	.word	0x00000009
        /*03a8*/ 	.word	0x00000000
        /*03ac*/ 	.short	0x010a
        /*03ae*/ 	.byte	0x3f
	.zero		1


	//   ....[52]....
        /*03b0*/ 	.word	0x00006bf0
        /*03b4*/ 	.word	0x00000006
        /*03b8*/ 	.word	0x00000000
        /*03bc*/ 	.short	0x010a
        /*03be*/ 	.byte	0x3f
	.zero		1


	//   ....[53]....
        /*03c0*/ 	.word	0x00006c80
        /*03c4*/ 	.word	0x00000009
        /*03c8*/ 	.word	0x00000000
        /*03cc*/ 	.short	0x010a
        /*03ce*/ 	.byte	0x3f
	.zero		1


	//   ....[54]....
        /*03d0*/ 	.word	0x00006d10
        /*03d4*/ 	.word	0x00000006
        /*03d8*/ 	.word	0x00000000
        /*03dc*/ 	.short	0x010a
        /*03de*/ 	.byte	0x3f
	.zero		1


	//   ....[55]....
        /*03e0*/ 	.word	0x00006da0
        /*03e4*/ 	.word	0x00000009
        /*03e8*/ 	.word	0x00000000
        /*03ec*/ 	.short	0x010a
        /*03ee*/ 	.byte	0x3f
	.zero		1


	//   ....[56]....
        /*03f0*/ 	.word	0x00006e30
        /*03f4*/ 	.word	0x00000006
        /*03f8*/ 	.word	0x00000000
        /*03fc*/ 	.short	0x010a
        /*03fe*/ 	.byte	0x3f
	.zero		1


	//   ....[57]....
        /*0400*/ 	.word	0x00006ec0
        /*0404*/ 	.word	0x00000009
        /*0408*/ 	.word	0x00000000
        /*040c*/ 	.short	0x010a
        /*040e*/ 	.byte	0x3f
	.zero		1


	//   ....[58]....
        /*0410*/ 	.word	0x00006f50
        /*0414*/ 	.word	0x00000006
        /*0418*/ 	.word	0x00000000
        /*041c*/ 	.short	0x010a
        /*041e*/ 	.byte	0x3f
	.zero		1


	//   ....[59]....
        /*0420*/ 	.word	0x00006fe0
        /*0424*/ 	.word	0x00000009
        /*0428*/ 	.word	0x00000000
        /*042c*/ 	.short	0x010a
        /*042e*/ 	.byte	0x3f
	.zero		1


	//   ....[60]....
        /*0430*/ 	.word	0x00007070
        /*0434*/ 	.word	0x00000006
        /*0438*/ 	.word	0x00000000
        /*043c*/ 	.short	0x010a
        /*043e*/ 	.byte	0x3f
	.zero		1


	//   ....[61]....
        /*0440*/ 	.word	0x00007100
        /*0444*/ 	.word	0x00000009
        /*0448*/ 	.word	0x00000000
        /*044c*/ 	.short	0x010a
        /*044e*/ 	.byte	0x3f
	.zero		1


	//   ....[62]....
        /*0450*/ 	.word	0x00007190
        /*0454*/ 	.word	0x00000006
        /*0458*/ 	.word	0x00000000
        /*045c*/ 	.short	0x010a
        /*045e*/ 	.byte	0x3f
	.zero		1


	//   ....[63]....
        /*0460*/ 	.word	0x00007220
        /*0464*/ 	.word	0x00000003
        /*0468*/ 	.word	0x00000000
        /*046c*/ 	.short	0x010a
        /*046e*/ 	.byte	0x3f
	.zero		1


	//   ....[64]....
        /*0470*/ 	.word	0x00007290
        /*0474*/ 	.word	0x00000007
        /*0478*/ 	.word	0x00000000
        /*047c*/ 	.short	0x010a
        /*047e*/ 	.byte	0x3f
	.zero		1


	//   ....[65]....
        /*0480*/ 	.word	0x000072f0
        /*0484*/ 	.word	0x00000008
        /*0488*/ 	.word	0x00000000
        /*048c*/ 	.short	0x010a
        /*048e*/ 	.byte	0x3f
	.zero		1


	//   ....[66]....
        /*0490*/ 	.word	0x000073c0
        /*0494*/ 	.word	0x00000012
        /*0498*/ 	.word	0x00000090
        /*049c*/ 	.short	0x010a
        /*049e*/ 	.byte	0x3f
	.zero		1


	//   ....[67]....
        /*04a0*/ 	.word	0x000074a0
        /*04a4*/ 	.word	0x00000005
        /*04a8*/ 	.word	0x00000000
        /*04ac*/ 	.short	0x010a
        /*04ae*/ 	.byte	0x3f
	.zero		1


	//   ....[68]....
        /*04b0*/ 	.word	0x000074f0
        /*04b4*/ 	.word	0x00000007
        /*04b8*/ 	.word	0x00000000
        /*04bc*/ 	.short	0x010a
        /*04be*/ 	.byte	0x3f
	.zero		1


	//   ....[69]....
        /*04c0*/ 	.word	0x00007540
        /*04c4*/ 	.word	0x00000006
        /*04c8*/ 	.word	0x00000000
        /*04cc*/ 	.short	0x010a
        /*04ce*/ 	.byte	0x3f
	.zero		1


	//   ....[70]....
        /*04d0*/ 	.word	0x00007590
        /*04d4*/ 	.word	0x00000009
        /*04d8*/ 	.word	0x00000000
        /*04dc*/ 	.short	0x010a
        /*04de*/ 	.byte	0x3f
	.zero		1


	//   ....[71]....
        /*04e0*/ 	.word	0x000075e0
        /*04e4*/ 	.word	0x00000006
        /*04e8*/ 	.word	0x00000000
        /*04ec*/ 	.short	0x010a
        /*04ee*/ 	.byte	0x3f
	.zero		1


	//   ....[72]....
        /*04f0*/ 	.word	0x00007630
        /*04f4*/ 	.word	0x00000009
        /*04f8*/ 	.word	0x00000000
        /*04fc*/ 	.short	0x010a
        /*04fe*/ 	.byte	0x3f
	.zero		1


	//   ....[73]....
        /*0500*/ 	.word	0x00007680
        /*0504*/ 	.word	0x00000006
        /*0508*/ 	.word	0x00000000
        /*050c*/ 	.short	0x010a
        /*050e*/ 	.byte	0x3f
	.zero		1


	//   ....[74]....
        /*0510*/ 	.word	0x000076d0
        /*0514*/ 	.word	0x00000009
        /*0518*/ 	.word	0x00000000
        /*051c*/ 	.short	0x010a
        /*051e*/ 	.byte	0x3f
	.zero		1


	//   ....[75]....
        /*0520*/ 	.word	0x00007720
        /*0524*/ 	.word	0x00000006
        /*0528*/ 	.word	0x00000000
        /*052c*/ 	.short	0x010a
        /*052e*/ 	.byte	0x3f
	.zero		1


	//   ....[76]....
        /*0530*/ 	.word	0x00007770
        /*0534*/ 	.word	0x00000009
        /*0538*/ 	.word	0x00000000
        /*053c*/ 	.short	0x010a
        /*053e*/ 	.byte	0x3f
	.zero		1


	//   ....[77]....
        /*0540*/ 	.word	0x000077c0
        /*0544*/ 	.word	0x00000006
        /*0548*/ 	.word	0x00000000
        /*054c*/ 	.short	0x010a
        /*054e*/ 	.byte	0x3f
	.zero		1


	//   ....[78]....
        /*0550*/ 	.word	0x00007810
        /*0554*/ 	.word	0x00000009
        /*0558*/ 	.word	0x00000000
        /*055c*/ 	.short	0x010a
        /*055e*/ 	.byte	0x3f
	.zero		1


	//   ....[79]....
        /*0560*/ 	.word	0x00007860
        /*0564*/ 	.word	0x00000006
        /*0568*/ 	.word	0x00000000
        /*056c*/ 	.short	0x010a
        /*056e*/ 	.byte	0x3f
	.zero		1


	//   ....[80]....
        /*0570*/ 	.word	0x000078b0
        /*0574*/ 	.word	0x00000009
        /*0578*/ 	.word	0x00000000
        /*057c*/ 	.short	0x010a
        /*057e*/ 	.byte	0x3f
	.zero		1


	//   ....[81]....
        /*0580*/ 	.word	0x00007900
        /*0584*/ 	.word	0x00000006
        /*0588*/ 	.word	0x00000000
        /*058c*/ 	.short	0x010a
        /*058e*/ 	.byte	0x3f
	.zero		1


	//   ....[82]....
        /*0590*/ 	.word	0x00007950
        /*0594*/ 	.word	0x00000009
        /*0598*/ 	.word	0x00000000
        /*059c*/ 	.short	0x010a
        /*059e*/ 	.byte	0x3f
	.zero		1


	//   ....[83]....
        /*05a0*/ 	.word	0x000079a0
        /*05a4*/ 	.word	0x00000006
        /*05a8*/ 	.word	0x00000000
        /*05ac*/ 	.short	0x010a
        /*05ae*/ 	.byte	0x3f
	.zero		1


	//----- nvinfo : EIATTR_NUM_MBARRIERS
	.align		4
.L_28:
        /*05b0*/ 	.byte	0x03, 0x38
        /*05b2*/ 	.short	0x0026


	//----- nvinfo : EIATTR_EXIT_INSTR_OFFSETS
	.align		4
        /*05b4*/ 	.byte	0x04, 0x1c
        /*05b6*/ 	.short	(.L_30 - .L_29)


	//   ....[0]....
.L_29:
        /*05b8*/ 	.word	0x000007d0


	//   ....[1]....
        /*05bc*/ 	.word	0x000010a0


	//   ....[2]....
        /*05c0*/ 	.word	0x00005430


	//   ....[3]....
        /*05c4*/ 	.word	0x00005a70


	//   ....[4]....
        /*05c8*/ 	.word	0x00007270


	//----- nvinfo : EIATTR_MAX_THREADS
	.align		4
.L_30:
        /*05cc*/ 	.byte	0x04, 0x05
        /*05ce*/ 	.short	(.L_32 - .L_31)
.L_31:
        /*05d0*/ 	.word	0x00000180
        /*05d4*/ 	.word	0x00000001
        /*05d8*/ 	.word	0x00000001


	//----- nvinfo : EIATTR_CRS_STACK_SIZE
	.align		4
.L_32:
        /*05dc*/ 	.byte	0x04, 0x1e
        /*05de*/ 	.short	(.L_34 - .L_33)
.L_33:
        /*05e0*/ 	.word	0x00000000


	//----- nvinfo : EIATTR_CBANK_PARAM_SIZE
	.align		4
.L_34:
        /*05e4*/ 	.byte	0x03, 0x19
        /*05e6*/ 	.short	0x0470


	//----- nvinfo : EIATTR_PARAM_CBANK
	.align		4
        /*05e8*/ 	.byte	0x04, 0x0a
        /*05ea*/ 	.short	(.L_36 - .L_35)
	.align		4
.L_35:
        /*05ec*/ 	.word	index@(.nv.constant0._ZN7cutlass13device_kernelINS_4gemm6kernel13GemmUniversalIN4cute5tupleIJiiiiEEENS1_10collective13CollectiveMmaINS1_37MainloopSm90TmaGmmaWarpSpecializedFP8ILi18ENS5_IJNS4_1CILi1EEESB_SB_EEENS1_35KernelTmaWarpSpecializedCooperativeEEENS5_IJNSA_ILi128EEENSA_ILi64EEESG_EEENS_12float_e4m3_tENS5_IJlSB_lEEESI_SJ_NS4_8TiledMMAINS4_8MMA_AtomIJNS4_4SM904GMMA30MMA_64x64x32_F32E4M3E4M3_SS_TNILNSN_7ScaleInE1ELSP_1EEEEEENS4_6LayoutINS5_IJNSA_ILi2EEESB_SB_EEENS5_IJSB_NSA_ILi0EEESV_EEEEENS5_IJNS4_10UnderscoreESY_SY_EEEEENS4_13SM90_TMA_LOADENS4_14ComposedLayoutINS4_7SwizzleILi2ELi4ELi3EEENS4_18smem_ptr_flag_bitsILi8EEENSS_INS5_IJNSA_ILi8EEESG_EEENS5_IJSG_SB_EEEEEEEvNS4_8identityES11_S1B_vS1C_EENS_8epilogue10collective6detail29Sm90TmaWarpSpecializedAdapterINS1F_15DefaultEpilogueISI_SJ_SJ_NS1E_6thread17LinearCombinationISI_Li1EffLNS1J_9ScaleType4KindE0ELNS_15FloatRoundStyleE2ESI_EENS1_15EpilogueDefaultEEEEEvvEEEEvNT_6ParamsE)
        /*05f0*/ 	.short	0x0210
        /*05f2*/ 	.short	0x0470


	//----- nvinfo : EIATTR_SW_WAR
	.align		4
.L_36:
        /*05f4*/ 	.byte	0x04, 0x36
        /*05f6*/ 	.short	(.L_38 - .L_37)
.L_37:
        /*05f8*/ 	.word	0x00000008
.L_38:


//--------------------- .nv.callgraph             --------------------------
	.section	.nv.callgraph,"",@"SHT_CUDA_CALLGRAPH"
	.align	4
	.sectionentsize	8
	.align		4
        /*0000*/ 	.word	0x00000000
	.align		4
        /*0004*/ 	.word	0xffffffff
	.align		4
        /*0008*/ 	.word	0x00000000
	.align		4
        /*000c*/ 	.word	0xfffffffe
	.align		4
        /*0010*/ 	.word	0x00000000
	.align		4
        /*0014*/ 	.word	0xfffffffd
	.align		4
        /*0018*/ 	.word	0x00000000
	.align		4
        /*001c*/ 	.word	0xfffffffc


//--------------------- .nv.constant4             --------------------------
	.section	.nv.constant4,"a",@progbits
	.align	8
	.align		8
.nv.constant4:
        /*0000*/ 	.dword	_ZN39_INTERNAL_8428e678_4_k_cu_bdc7e14a_41854cuda3std3__45__cpo5beginE
	.align		8
        /*0008*/ 	.dword	_ZN39_INTERNAL_8428e678_4_k_cu_bdc7e14a_41854cuda3std3__45__cpo3endE
	.align		8
        /*0010*/ 	.dword	_ZN39_INTERNAL_8428e678_4_k_cu_bdc7e14a_41854cuda3std3__45__cpo6cbeginE
	.align		8
        /*0018*/ 	.dword	_ZN39_INTERNAL_8428e678_4_k_cu_bdc7e14a_41854cuda3std3__45__cpo4cendE
	.align		8
        /*0020*/ 	.dword	_ZN39_INTERNAL_8428e678_4_k_cu_bdc7e14a_41854cuda3std3__441_GLOBAL__N__8428e678_4_k_cu_bdc7e14a_41856ignoreE
	.align		8
        /*0028*/ 	.dword	_ZN39_INTERNAL_8428e678_4_k_cu_bdc7e14a_41854cuda3std3__419piecewise_constructE
	.align		8
        /*0030*/ 	.dword	_ZN39_INTERNAL_8428e678_4_k_cu_bdc7e14a_41854cuda3std3__48in_placeE
	.align		8
        /*0038*/ 	.dword	_ZN39_INTERNAL_8428e678_4_k_cu_bdc7e14a_41854cuda3std6ranges3__45__cpo4swapE
	.align		8
        /*0040*/ 	.dword	_ZN39_INTERNAL_8428e678_4_k_cu_bdc7e14a_41854cuda3std6ranges3__45__cpo9iter_moveE
	.align		8
        /*0048*/ 	.dword	_ZN39_INTERNAL_8428e678_4_k_cu_bdc7e14a_41854cute7productE
	.align		8
        /*0050*/ 	.dword	_ZN39_INTERNAL_8428e678_4_k_cu_bdc7e14a_41854cute1_E


//--------------------- .text._ZN7cutlass13device_kernelINS_4gemm6kernel13GemmUniversalIN4cute5tupleIJiiiiEEENS1_10collective13CollectiveMmaINS1_37MainloopSm90TmaGmmaWarpSpecializedFP8ILi18ENS5_IJNS4_1CILi1EEESB_SB_EEENS1_35KernelTmaWarpSpecializedCooperativeEEENS5_IJNSA_ILi128EEENSA_ILi64EEESG_EEENS_12float_e4m3_tENS5_IJlSB_lEEESI_SJ_NS4_8TiledMMAINS4_8MMA_AtomIJNS4_4SM904GMMA30MMA_64x64x32_F32E4M3E4M3_SS_TNILNSN_7ScaleInE1ELSP_1EEEEEENS4_6LayoutINS5_IJNSA_ILi2EEESB_SB_EEENS5_IJSB_NSA_ILi0EEESV_EEEEENS5_IJNS4_10UnderscoreESY_SY_EEEEENS4_13SM90_TMA_LOADENS4_14ComposedLayoutINS4_7SwizzleILi2ELi4ELi3EEENS4_18smem_ptr_flag_bitsILi8EEENSS_INS5_IJNSA_ILi8EEESG_EEENS5_IJSG_SB_EEEEEEEvNS4_8identityES11_S1B_vS1C_EENS_8epilogue10collective6detail29Sm90TmaWarpSpecializedAdapterINS1F_15DefaultEpilogueISI_SJ_SJ_NS1E_6thread17LinearCombinationISI_Li1EffLNS1J_9ScaleType4KindE0ELNS_15FloatRoundStyleE2ESI_EENS1_15EpilogueDefaultEEEEEvvEEEEvNT_6ParamsE --------------------------
	.section	.text._ZN7cutlass13device_kernelINS_4gemm6kernel13GemmUniversalIN4cute5tupleIJiiiiEEENS1_10collective13CollectiveMmaINS1_37MainloopSm90TmaGmmaWarpSpecializedFP8ILi18ENS5_IJNS4_1CILi1EEESB_SB_EEENS1_35KernelTmaWarpSpecializedCooperativeEEENS5_IJNSA_ILi128EEENSA_ILi64EEESG_EEENS_12float_e4m3_tENS5_IJlSB_lEEESI_SJ_NS4_8TiledMMAINS4_8MMA_AtomIJNS4_4SM904GMMA30MMA_64x64x32_F32E4M3E4M3_SS_TNILNSN_7ScaleInE1ELSP_1EEEEEENS4_6LayoutINS5_IJNSA_ILi2EEESB_SB_EEENS5_IJSB_NSA_ILi0EEESV_EEEEENS5_IJNS4_10UnderscoreESY_SY_EEEEENS4_13SM90_TMA_LOADENS4_14ComposedLayoutINS4_7SwizzleILi2ELi4ELi3EEENS4_18smem_ptr_flag_bitsILi8EEENSS_INS5_IJNSA_ILi8EEESG_EEENS5_IJSG_SB_EEEEEEEvNS4_8identityES11_S1B_vS1C_EENS_8epilogue10collective6detail29Sm90TmaWarpSpecializedAdapterINS1F_15DefaultEpilogueISI_SJ_SJ_NS1E_6thread17LinearCombinationISI_Li1EffLNS1J_9ScaleType4KindE0ELNS_15FloatRoundStyleE2ESI_EENS1_15EpilogueDefaultEEEEEvvEEEEvNT_6ParamsE,"ax",@progbits
	.align	128
.text._ZN7cutlass13device_kernelINS_4gemm6kernel13GemmUniversalIN4cute5tupleIJiiiiEEENS1_10collective13CollectiveMmaINS1_37MainloopSm90TmaGmmaWarpSpecializedFP8ILi18ENS5_IJNS4_1CILi1EEESB_SB_EEENS1_35KernelTmaWarpSpecializedCooperativeEEENS5_IJNSA_ILi128EEENSA_ILi64EEESG_EEENS_12float_e4m3_tENS5_IJlSB_lEEESI_SJ_NS4_8TiledMMAINS4_8MMA_AtomIJNS4_4SM904GMMA30MMA_64x64x32_F32E4M3E4M3_SS_TNILNSN_7ScaleInE1ELSP_1EEEEEENS4_6LayoutINS5_IJNSA_ILi2EEESB_SB_EEENS5_IJSB_NSA_ILi0EEESV_EEEEENS5_IJNS4_10UnderscoreESY_SY_EEEEENS4_13SM90_TMA_LOADENS4_14ComposedLayoutINS4_7SwizzleILi2ELi4ELi3EEENS4_18smem_ptr_flag_bitsILi8EEENSS_INS5_IJNSA_ILi8EEESG_EEENS5_IJSG_SB_EEEEEEEvNS4_8identityES11_S1B_vS1C_EENS_8epilogue10collective6detail29Sm90TmaWarpSpecializedAdapterINS1F_15DefaultEpilogueISI_SJ_SJ_NS1E_6thread17LinearCombinationISI_Li1EffLNS1J_9ScaleType4KindE0ELNS_15FloatRoundStyleE2ESI_EENS1_15EpilogueDefaultEEEEEvvEEEEvNT_6ParamsE:
        .type           _ZN7cutlass13device_kernelINS_4gemm6kernel13GemmUniversalIN4cute5tupleIJiiiiEEENS1_10collective13CollectiveMmaINS1_37MainloopSm90TmaGmmaWarpSpecializedFP8ILi18ENS5_IJNS4_1CILi1EEESB_SB_EEENS1_35KernelTmaWarpSpecializedCooperativeEEENS5_IJNSA_ILi128EEENSA_ILi64EEESG_EEENS_12float_e4m3_tENS5_IJlSB_lEEESI_SJ_NS4_8TiledMMAINS4_8MMA_AtomIJNS4_4SM904GMMA30MMA_64x64x32_F32E4M3E4M3_SS_TNILNSN_7ScaleInE1ELSP_1EEEEEENS4_6LayoutINS5_IJNSA_ILi2EEESB_SB_EEENS5_IJSB_NSA_ILi0EEESV_EEEEENS5_IJNS4_10UnderscoreESY_SY_EEEEENS4_13SM90_TMA_LOADENS4_14ComposedLayoutINS4_7SwizzleILi2ELi4ELi3EEENS4_18smem_ptr_flag_bitsILi8EEENSS_INS5_IJNSA_ILi8EEESG_EEENS5_IJSG_SB_EEEEEEEvNS4_8identityES11_S1B_vS1C_EENS_8epilogue10collective6detail29Sm90TmaWarpSpecializedAdapterINS1F_15DefaultEpilogueISI_SJ_SJ_NS1E_6thread17LinearCombinationISI_Li1EffLNS1J_9ScaleType4KindE0ELNS_15FloatRoundStyleE2ESI_EENS1_15EpilogueDefaultEEEEEvvEEEEvNT_6ParamsE,@function
        .size           _ZN7cutlass13device_kernelINS_4gemm6kernel13GemmUniversalIN4cute5tupleIJiiiiEEENS1_10collective13CollectiveMmaINS1_37MainloopSm90TmaGmmaWarpSpecializedFP8ILi18ENS5_IJNS4_1CILi1EEESB_SB_EEENS1_35KernelTmaWarpSpecializedCooperativeEEENS5_IJNSA_ILi128EEENSA_ILi64EEESG_EEENS_12float_e4m3_tENS5_IJlSB_lEEESI_SJ_NS4_8TiledMMAINS4_8MMA_AtomIJNS4_4SM904GMMA30MMA_64x64x32_F32E4M3E4M3_SS_TNILNSN_7ScaleInE1ELSP_1EEEEEENS4_6LayoutINS5_IJNSA_ILi2EEESB_SB_EEENS5_IJSB_NSA_ILi0EEESV_EEEEENS5_IJNS4_10UnderscoreESY_SY_EEEEENS4_13SM90_TMA_LOADENS4_14ComposedLayoutINS4_7SwizzleILi2ELi4ELi3EEENS4_18smem_ptr_flag_bitsILi8EEENSS_INS5_IJNSA_ILi8EEESG_EEENS5_IJSG_SB_EEEEEEEvNS4_8identityES11_S1B_vS1C_EENS_8epilogue10collective6detail29Sm90TmaWarpSpecializedAdapterINS1F_15DefaultEpilogueISI_SJ_SJ_NS1E_6thread17LinearCombinationISI_Li1EffLNS1J_9ScaleType4KindE0ELNS_15FloatRoundStyleE2ESI_EENS1_15EpilogueDefaultEEEEEvvEEEEvNT_6ParamsE,(.L_x_166 - _ZN7cutlass13device_kernelINS_4gemm6kernel13GemmUniversalIN4cute5tupleIJiiiiEEENS1_10collective13CollectiveMmaINS1_37MainloopSm90TmaGmmaWarpSpecializedFP8ILi18ENS5_IJNS4_1CILi1EEESB_SB_EEENS1_35KernelTmaWarpSpecializedCooperativeEEENS5_IJNSA_ILi128EEENSA_ILi64EEESG_EEENS_12float_e4m3_tENS5_IJlSB_lEEESI_SJ_NS4_8TiledMMAINS4_8MMA_AtomIJNS4_4SM904GMMA30MMA_64x64x32_F32E4M3E4M3_SS_TNILNSN_7ScaleInE1ELSP_1EEEEEENS4_6LayoutINS5_IJNSA_ILi2EEESB_SB_EEENS5_IJSB_NSA_ILi0EEESV_EEEEENS5_IJNS4_10UnderscoreESY_SY_EEEEENS4_13SM90_TMA_LOADENS4_14ComposedLayoutINS4_7SwizzleILi2ELi4ELi3EEENS4_18smem_ptr_flag_bitsILi8EEENSS_INS5_IJNSA_ILi8EEESG_EEENS5_IJSG_SB_EEEEEEEvNS4_8identityES11_S1B_vS1C_EENS_8epilogue10collective6detail29Sm90TmaWarpSpecializedAdapterINS1F_15DefaultEpilogueISI_SJ_SJ_NS1E_6thread17LinearCombinationISI_Li1EffLNS1J_9ScaleType4KindE0ELNS_15FloatRoundStyleE2ESI_EENS1_15EpilogueDefaultEEEEEvvEEEEvNT_6ParamsE)
        .other          _ZN7cutlass13device_kernelINS_4gemm6kernel13GemmUniversalIN4cute5tupleIJiiiiEEENS1_10collective13CollectiveMmaINS1_37MainloopSm90TmaGmmaWarpSpecializedFP8ILi18ENS5_IJNS4_1CILi1EEESB_SB_EEENS1_35KernelTmaWarpSpecializedCooperativeEEENS5_IJNSA_ILi128EEENSA_ILi64EEESG_EEENS_12float_e4m3_tENS5_IJlSB_lEEESI_SJ_NS4_8TiledMMAINS4_8MMA_AtomIJNS4_4SM904GMMA30MMA_64x64x32_F32E4M3E4M3_SS_TNILNSN_7ScaleInE1ELSP_1EEEEEENS4_6LayoutINS5_IJNSA_ILi2EEESB_SB_EEENS5_IJSB_NSA_ILi0EEESV_EEEEENS5_IJNS4_10UnderscoreESY_SY_EEEEENS4_13SM90_TMA_LOADENS4_14ComposedLayoutINS4_7SwizzleILi2ELi4ELi3EEENS4_18smem_ptr_flag_bitsILi8EEENSS_INS5_IJNSA_ILi8EEESG_EEENS5_IJSG_SB_EEEEEEEvNS4_8identityES11_S1B_vS1C_EENS_8epilogue10collective6detail29Sm90TmaWarpSpecializedAdapterINS1F_15DefaultEpilogueISI_SJ_SJ_NS1E_6thread17LinearCombinationISI_Li1EffLNS1J_9ScaleType4KindE0ELNS_15FloatRoundStyleE2ESI_EENS1_15EpilogueDefaultEEEEEvvEEEEvNT_6ParamsE,@"STO_CUDA_ENTRY STV_DEFAULT"
_ZN7cutlass13device_kernelINS_4gemm6kernel13GemmUniversalIN4cute5tupleIJiiiiEEENS1_10collective13CollectiveMmaINS1_37MainloopSm90TmaGmmaWarpSpecializedFP8ILi18ENS5_IJNS4_1CILi1EEESB_SB_EEENS1_35KernelTmaWarpSpecializedCooperativeEEENS5_IJNSA_ILi128EEENSA_ILi64EEESG_EEENS_12float_e4m3_tENS5_IJlSB_lEEESI_SJ_NS4_8TiledMMAINS4_8MMA_AtomIJNS4_4SM904GMMA30MMA_64x64x32_F32E4M3E4M3_SS_TNILNSN_7ScaleInE1ELSP_1EEEEEENS4_6LayoutINS5_IJNSA_ILi2EEESB_SB_EEENS5_IJSB_NSA_ILi0EEESV_EEEEENS5_IJNS4_10UnderscoreESY_SY_EEEEENS4_13SM90_TMA_LOADENS4_14ComposedLayoutINS4_7SwizzleILi2ELi4ELi3EEENS4_18smem_ptr_flag_bitsILi8EEENSS_INS5_IJNSA_ILi8EEESG_EEENS5_IJSG_SB_EEEEEEEvNS4_8identityES11_S1B_vS1C_EENS_8epilogue10collective6detail29Sm90TmaWarpSpecializedAdapterINS1F_15DefaultEpilogueISI_SJ_SJ_NS1E_6thread17LinearCombinationISI_Li1EffLNS1J_9ScaleType4KindE0ELNS_15FloatRoundStyleE2ESI_EENS1_15EpilogueDefaultEEEEEvvEEEEvNT_6ParamsE:
[----:B------:R-:W-:Y:S01]  /*0000*/  LDC R1, c[0x0][0x28] ;  /* 0x00000a00ff017b82 */ /* 0x000fe20000000800 */
[----:B------:R-:W0:Y:S01]  /*0010*/  S2R R2, SR_TID.X ;  /* 0x0000000000027919 */ /* 0x000e220000002100 */
[----:B------:R-:W-:Y:S01]  /*0020*/  ELECT P0, URZ, PT ;  /* 0x00000000003f782f */ /* 0x000fe20003800000 */
[----:B------:R-:W-:Y:S01]  /*0030*/  BSSY B0, `(.L_x_0) ;  /* 0x000000f000007945 */ /* 0x000fe20003800000 */
[--C-:B0-----:R-:W-:Y:S02]  /*0040*/  SHF.R.U32.HI R0, RZ, 0x5, R2.reuse ;  /* 0x00000005ff007819 */ /* 0x101fe40000011602 */
[----:B------:R-:W-:-:S03]  /*0050*/  SHF.R.U32.HI R4, RZ, 0x7, R2 ;  /* 0x00000007ff047819 */ /* 0x000fc60000011602 */
[----:B------:R-:W0:Y:S04]  /*0060*/  SHFL.IDX PT, R3, R0, RZ, 0x1f ;  /* 0x00001fff00037589 */ /* 0x000e2800000e0000 */
[----:B------:R1:W2:Y:S01]  /*0070*/  SHFL.IDX PT, R7, R4, RZ, 0x1f ;  /* 0x00001fff04077589 */ /* 0x0002a200000e0000 */
[----:B0-----:R-:W-:-:S13]  /*0080*/  ISETP.NE.OR P0, PT, R3, RZ, !P0 ;  /* 0x000000ff0300720c */ /* 0x001fda0004705670 */
[----:B-12---:R-:W-:Y:S05]  /*0090*/  @P0 BRA `(.L_x_1) ;  /* 0x0000000000200947 */ /* 0x006fea0003800000 */
[----:B------:R-:W-:Y:S02]  /*00a0*/  ULDC.64 UR4, c[0x0][0x198] ;  /* 0x0000660000047ab9 */ /* 0x000fe40000000a00 */
[----:B------:R-:W-:Y:S02]  /*00b0*/  UIADD3 UR6, UP0, UR4, 0xf0, URZ ;  /* 0x000000f004067890 */ /* 0x000fe4000ff1e03f */
[----:B------:R-:W-:Y:S02]  /*00c0*/  UIADD3 UR4, UP1, UR4, 0x1f0, URZ ;  /* 0x000001f004047890 */ /* 0x000fe4000ff3e03f */
[----:B------:R-:W-:Y:S02]  /*00d0*/  UIADD3.X UR7, URZ, UR5, URZ, UP0, !UPT ;  /* 0x000000053f077290 */ /* 0x000fe400087fe43f */
[----:B------:R-:W-:-:S07]  /*00e0*/  UIADD3.X UR5, URZ, UR5, URZ, UP1, !UPT ;  /* 0x000000053f057290 */ /* 0x000fce0008ffe43f */
[----:B------:R0:W-:Y:S02]  /*00f0*/  UTMACCTL.PF [UR6] ;  /* 0x00000000060079b9 */ /* 0x0001e40008040000 */
[----:B------:R0:W-:Y:S02]  /*0100*/  UTMACCTL.PF [UR4] ;  /* 0x00000000040079b9 */ /* 0x0001e40008040000 */
[----:B0-----:R-:W-:Y:S01]  /*0110*/  NOP ;  /* 0x0000000000007918 */ /* 0x001fe20000000000 */
.L_x_1:
[----:B------:R-:W-:Y:S05]  /*0120*/  BSYNC B0 ;  /* 0x0000000000007941 */ /* 0x000fea0003800000 */
.L_x_0:
[----:B------:R-:W0:Y:S02]  /*0130*/  SHFL.IDX PT, R4, R0, RZ, 0x1f ;  /* 0x00001fff00047589 */ /* 0x000e2400000e0000 */
[----:B0-----:R-:W-:-:S13]  /*0140*/  ISETP.NE.AND P0, PT, R4, RZ, PT ;  /* 0x000000ff0400720c */ /* 0x001fda0003f05270 */
[----:B------:R-:W-:Y:S05]  /*0150*/  @P0 BRA `(.L_x_2) ;  /* 0x0000000000d40947 */ /* 0x000fea0003800000 */
[----:B------:R-:W-:Y:S01]  /*0160*/  ELECT P0, URZ, PT ;  /* 0x00000000003f782f */ /* 0x000fe20003800000 */
[----:B------:R-:W-:-:S12]  /*0170*/  BSSY B0, `(.L_x_2) ;  /* 0x0000033000007945 */ /* 0x000fd80003800000 */
[----:B------:R-:W-:Y:S05]  /*0180*/  @!P0 BRA `(.L_x_3) ;  /* 0x0000000000c48947 */ /* 0x000fea0003800000 */
[----:B------:R-:W0:Y:S01]  /*0190*/  S2UR UR8, SR_CgaCtaId ;  /* 0x00000000000879c3 */ /* 0x000e220000008800 */
[----:B------:R-:W-:Y:S01]  /*01a0*/  UMOV UR4, 0x400 ;  /* 0x0000040000047882 */ /* 0x000fe20000000000 */
[----:B------:R-:W-:Y:S01]  /*01b0*/  UMOV UR5, 0x1 ;  /* 0x0000000100057882 */ /* 0x000fe20000000000 */
[----:B------:R-:W-:Y:S02]  /*01c0*/  UMOV UR6, 0x100 ;  /* 0x0000010000067882 */ /* 0x000fe40000000000 */
[----:B------:R-:W-:-:S04]  /*01d0*/  UIADD3 UR6, -UR6, 0x100000, URZ ;  /* 0x0010000006067890 */ /* 0x000fc8000fffe13f */
[----:B------:R-:W-:Y:S02]  /*01e0*/  USHF.L.U32 UR7, UR6, 0xb, URZ ;  /* 0x0000000b06077899 */ /* 0x000fe4000800063f */
[----:B------:R-:W-:Y:S02]  /*01f0*/  USHF.L.U32 UR6, UR6, 0x1, URZ ;  /* 0x0000000106067899 */ /* 0x000fe4000800063f */
[----:B0-----:R-:W-:Y:S02]  /*0200*/  ULEA UR8, UR8, UR4, 0x18 ;  /* 0x0000000408087291 */ /* 0x001fe4000f8ec03f */
[----:B------:R-:W-:-:S04]  /*0210*/  UIADD3 UR4, -UR5, 0x100000, URZ ;  /* 0x0010000005047890 */ /* 0x000fc8000fffe13f */
[----:B------:R-:W-:Y:S02]  /*0220*/  USHF.L.U32 UR5, UR4, 0xb, URZ ;  /* 0x0000000b04057899 */ /* 0x000fe4000800063f */
[----:B------:R-:W-:Y:S01]  /*0230*/  USHF.L.U32 UR4, UR4, 0x1, URZ ;  /* 0x0000000104047899 */ /* 0x000fe2000800063f */
[----:B------:R-:W0:Y:S11]  /*0240*/  FENCE.VIEW.ASYNC.S ;  /* 0x00000000000073c6 */ /* 0x000e360000000000 */
[----:B0-----:R0:W1:Y:S01]  /*0250*/  SYNCS.EXCH.64 URZ, [UR8], UR4 ;  /* 0x00000004083f75b2 */ /* 0x0010620008000100 */
[----:B------:R0:W2:Y:S01]  /*0260*/  SYNCS.EXCH.64 URZ, [UR8+0x90], UR6 ;  /* 0x00009006083f75b2 */ /* 0x0000a20008000100 */
[----:B------:R0:W3:Y:S01]  /*0270*/  SYNCS.EXCH.64 URZ, [UR8+0x8], UR4 ;  /* 0x00000804083f75b2 */ /* 0x0000e20008000100 */
[----:B------:R0:W4:Y:S01]  /*0280*/  SYNCS.EXCH.64 URZ, [UR8+0x98], UR6 ;  /* 0x00009806083f75b2 */ /* 0x0001220008000100 */
[----:B------:R0:W0:Y:S01]  /*0290*/  SYNCS.EXCH.64 URZ, [UR8+0x10], UR4 ;  /* 0x00001004083f75b2 */ /* 0x0000220008000100 */
        /* <DEDUP_REMOVED lines=31> */
[----:B-1234-:R-:W-:Y:S01]  /*0490*/  NOP ;  /* 0x0000000000007918 */ /* 0x01efe20000000000 */
.L_x_3:
[----:B0-----:R-:W-:Y:S05]  /*04a0*/  BSYNC B0 ;  /* 0x0000000000007941 */ /* 0x001fea0003800000 */
.L_x_2:
[----:B------:R-:W0:Y:S01]  /*04b0*/  SHFL.IDX PT, R0, R0, RZ, 0x1f ;  /* 0x00001fff00007589 */ /* 0x000e2200000e0000 */
[----:B------:R-:W1:Y:S01]  /*04c0*/  LDC R4, c[0x0][0x65c] ;  /* 0x00019700ff047b82 */ /* 0x000e620000000800 */
[----:B------:R-:W-:Y:S02]  /*04d0*/  ELECT P0, URZ, PT ;  /* 0x00000000003f782f */ /* 0x000fe40003800000 */
[----:B------:R-:W-:Y:S01]  /*04e0*/  ISETP.NE.AND P2, PT, R7, RZ, PT ;  /* 0x000000ff0700720c */ /* 0x000fe20003f45270 */
[----:B------:R-:W2:Y:S01]  /*04f0*/  S2R R8, SR_CTAID.Y ;  /* 0x0000000000087919 */ /* 0x000ea20000002600 */
[----:B------:R-:W-:Y:S01]  /*0500*/  UMOV UR4, 0x20 ;  /* 0x0000002000047882 */ /* 0x000fe20000000000 */
[----:B------:R-:W-:Y:S01]  /*0510*/  NOP ;  /* 0x0000000000007918 */ /* 0x000fe20000000000 */
[----:B------:R-:W-:Y:S01]  /*0520*/  NOP ;  /* 0x0000000000007918 */ /* 0x000fe20000000000 */
[----:B------:R-:W3:Y:S01]  /*0530*/  S2R R6, SR_CTAID.X ;  /* 0x0000000000067919 */ /* 0x000ee20000002500 */
[----:B0-----:R-:W-:-:S02]  /*0540*/  ISETP.NE.OR P0, PT, R0, RZ, !P0 ;  /* 0x000000ff0000720c */ /* 0x001fc40004705670 */
[----:B-1----:R-:W-:Y:S02]  /*0550*/  ISETP.NE.AND P4, PT, R4, 0x1, PT ;  /* 0x000000010400780c */ /* 0x002fe40003f85270 */
[----:B------:R-:W-:-:S04]  /*0560*/  SHF.R.S32.HI R4, RZ, 0x1f, R3 ;  /* 0x0000001fff047819 */ /* 0x000fc80000011403 */
[----:B------:R-:W-:-:S04]  /*0570*/  LEA.HI R4, R4, R3, RZ, 0x2 ;  /* 0x0000000304047211 */ /* 0x000fc800078f10ff */
[----:B------:R-:W-:Y:S01]  /*0580*/  LOP3.LUT R4, R4, 0xfffffffc, RZ, 0xc0, !PT ;  /* 0xfffffffc04047812 */ /* 0x000fe200078ec0ff */
[----:B------:R-:W-:Y:S01]  /*0590*/  VOTEU.ALL UP0, P0 ;  /* 0x00000000003f7886 */ /* 0x000fe20000000000 */
[----:B------:R-:W-:Y:S01]  /*05a0*/  VOTEU.ALL UP1, P0 ;  /* 0x00000000003f7886 */ /* 0x000fe20000020000 */
[----:B------:R-:W3:Y:S01]  /*05b0*/  @P4 LDC R9, c[0x0][0x10] ;  /* 0x00000400ff094b82 */ /* 0x000ee20000000800 */
[----:B------:R-:W-:Y:S02]  /*05c0*/  @P4 IMAD.MOV.U32 R5, RZ, RZ, RZ ;  /* 0x000000ffff054224 */ /* 0x000fe400078e00ff */
[----:B------:R-:W-:Y:S01]  /*05d0*/  IMAD.IADD R3, R3, 0x1, -R4 ;  /* 0x0000000103037824 */ /* 0x000fe200078e0a04 */
[----:B------:R-:W-:Y:S01]  /*05e0*/  @!UP0 UMOV UR6, 0x400 ;  /* 0x0000040000068882 */ /* 0x000fe20000000000 */
[----:B------:R-:W-:-:S04]  /*05f0*/  @!UP0 UIADD3 UR4, -UR4, 0x100000, URZ ;  /* 0x0010000004048890 */ /* 0x000fc8000fffe13f */
[----:B------:R-:W-:Y:S02]  /*0600*/  @!UP0 USHF.L.U32 UR5, UR4, 0xb, URZ ;  /* 0x0000000b04058899 */ /* 0x000fe4000800063f */
[----:B------:R-:W-:Y:S01]  /*0610*/  @!UP0 USHF.L.U32 UR4, UR4, 0x1, URZ ;  /* 0x0000000104048899 */ /* 0x000fe2000800063f */
[----:B--2---:R-:W-:Y:S01]  /*0620*/  @P4 IMAD.MOV.U32 R4, RZ, RZ, R8 ;  /* 0x000000ffff044224 */ /* 0x004fe200078e0008 */
[----:B------:R-:W0:Y:S01]  /*0630*/  @!UP0 S2UR UR7, SR_CgaCtaId ;  /* 0x00000000000789c3 */ /* 0x000e220000008800 */
[----:B------:R-:W-:-:S07]  /*0640*/  @P4 IMAD.MOV.U32 R13, RZ, RZ, RZ ;  /* 0x000000ffff0d4224 */ /* 0x000fce00078e00ff */
[----:B------:R-:W1:Y:S01]  /*0650*/  @!P4 LDC R11, c[0x0][0xc] ;  /* 0x00000300ff0bcb82 */ /* 0x000e620000000800 */
[----:B---3--:R-:W-:-:S04]  /*0660*/  @P4 IMAD.WIDE.U32 R4, R6, R9, R4 ;  /* 0x0000000906044225 */ /* 0x008fc800078e0004 */
[----:B------:R-:W-:Y:S02]  /*0670*/  VIADD R9, R7, 0xffffffff ;  /* 0xffffffff07097836 */ /* 0x000fe40000000000 */
[----:B------:R-:W-:Y:S01]  /*0680*/  @P4 IMAD.MOV.U32 R0, RZ, RZ, R4 ;  /* 0x000000ffff004224 */ /* 0x000fe200078e0004 */
[----:B0-----:R-:W-:Y:S02]  /*0690*/  @!UP0 ULEA UR6, UR7, UR6, 0x18 ;  /* 0x0000000607068291 */ /* 0x001fe4000f8ec03f */
[----:B------:R-:W-:Y:S01]  /*06a0*/  ISETP.GE.U32.AND P1, PT, R9, 0x2, PT ;  /* 0x000000020900780c */ /* 0x000fe20003f26070 */
[----:B------:R-:W-:Y:S01]  /*06b0*/  VOTEU.ALL UP0, P0 ;  /* 0x00000000003f7886 */ /* 0x000fe20000000000 */
[----:B------:R-:W-:Y:S01]  /*06c0*/  ISETP.NE.AND P0, PT, R3, 0x3, PT ;  /* 0x000000030300780c */ /* 0x000fe20003f05270 */
[----:B------:R-:W-:-:S03]  /*06d0*/  @P4 IMAD.IADD R5, R5, 0x1, R13 ;  /* 0x0000000105054824 */ /* 0x000fc600078e020d */
[----:B------:R-:W-:-:S04]  /*06e0*/  ISETP.EQ.OR P0, PT, R3, RZ, !P0 ;  /* 0x000000ff0300720c */ /* 0x000fc80004702670 */
[----:B------:R-:W-:Y:S01]  /*06f0*/  ISETP.EQ.AND P0, PT, R7, RZ, P0 ;  /* 0x000000ff0700720c */ /* 0x000fe20000702270 */
[----:B------:R-:W-:Y:S01]  /*0700*/  IMAD.MOV.U32 R7, RZ, RZ, RZ ;  /* 0x000000ffff077224 */ /* 0x000fe200078e00ff */
[----:B------:R-:W0:Y:S02]  /*0710*/  FENCE.VIEW.ASYNC.S ;  /* 0x00000000000073c6 */ /* 0x000e240000000000 */
[----:B0-----:R0:W2:Y:S01]  /*0720*/  @!UP0 SYNCS.EXCH.64 URZ, [UR6+0x130], UR4 ;  /* 0x00013004063f85b2 */ /* 0x0010a20008000100 */
[----:B------:R-:W-:Y:S01]  /*0730*/  SEL R4, RZ, 0x1, !P0 ;  /* 0x00000001ff047807 */ /* 0x000fe20004000000 */
[----:B-1----:R-:W-:-:S03]  /*0740*/  @!P4 IMAD.WIDE.U32 R10, R11, R8, R6 ;  /* 0x000000080b0ac225 */ /* 0x002fc600078e0006 */
[----:B------:R-:W-:Y:S01]  /*0750*/  SEL R4, R4, 0x2, P1 ;  /* 0x0000000204047807 */ /* 0x000fe20000800000 */
[----:B------:R-:W-:Y:S02]  /*0760*/  @!P4 IMAD.MOV.U32 R0, RZ, RZ, R10 ;  /* 0x000000ffff00c224 */ /* 0x000fe400078e000a */
[----:B------:R-:W-:Y:S01]  /*0770*/  @!P4 IMAD.MOV.U32 R5, RZ, RZ, R11 ;  /* 0x000000ffff05c224 */ /* 0x000fe200078e000b */
[----:B------:R0:W2:Y:S01]  /*0780*/  @!UP1 SYNCS.EXCH.64 URZ, [UR6+0x138], UR4 ;  /* 0x00013804063f95b2 */ /* 0x0000a20008000100 */
[----:B------:R-:W-:Y:S01]  /*0790*/  NOP ;  /* 0x0000000000007918 */ /* 0x000fe20000000000 */
[----:B--2---:R-:W-:Y:S06]  /*07a0*/  BAR.SYNC.DEFER_BLOCKING 0x0 ;  /* 0x0000000000007b1d */ /* 0x004fec0000010000 */
[----:B------:R-:W-:Y:S05]  /*07b0*/  @!P2 BRA `(.L_x_4) ;  /* 0x0000004c0020a947 */ /* 0x000fea0003800000 */
[----:B------:R-:W-:-:S13]  /*07c0*/  ISETP.GT.U32.AND P0, PT, R9, 0x1, PT ;  /* 0x000000010900780c */ /* 0x000fda0003f04070 */
[----:B0-----:R-:W-:Y:S05]  /*07d0*/  @P0 EXIT ;  /* 0x000000000000094d */ /* 0x001fea0003800000 */
[----:B------:R-:W-:Y:S01]  /*07e0*/  ULDC.64 UR4, c[0x0][0x650] ;  /* 0x0001940000047ab9 */ /* 0x000fe20000000a00 */
[----:B------:R-:W-:Y:S01]  /*07f0*/  PRMT R9, RZ, 0x7610, R9 ;  /* 0x00007610ff097816 */ /* 0x000fe20000000009 */
[----:B------:R-:W-:Y:S01]  /*0800*/  IMAD.MOV.U32 R16, RZ, RZ, -0x1 ;  /* 0xffffffffff107424 */ /* 0x000fe200078e00ff */
[----:B------:R-:W-:Y:S01]  /*0810*/  ISETP.GE.U32.AND P0, PT, R0, UR4, PT ;  /* 0x0000000400007c0c */ /* 0x000fe2000bf06070 */
[----:B------:R-:W-:Y:S02]  /*0820*/  IMAD.MOV.U32 R12, RZ, RZ, -0x1 ;  /* 0xffffffffff0c7424 */ /* 0x000fe400078e00ff */
[----:B------:R-:W-:Y:S01]  /*0830*/  IMAD.MOV.U32 R69, RZ, RZ, -0x1 ;  /* 0xffffffffff457424 */ /* 0x000fe200078e00ff */
[----:B------:R-:W-:-:S13]  /*0840*/  ISETP.GE.U32.AND.EX P0, PT, R5, UR5, PT, P0 ;  /* 0x0000000505007c0c */ /* 0x000fda000bf06100 */
[----:B------:R-:W-:Y:S05]  /*0850*/  @P0 BRA `(.L_x_5) ;  /* 0x0000000400600947 */ /* 0x000fea0003800000 */
[----:B------:R-:W0:Y:S01]  /*0860*/  LDC.64 R16, c[0x0][0x628] ;  /* 0x00018a00ff107b82 */ /* 0x000e220000000a00 */
[----:B------:R-:W-:Y:S02]  /*0870*/  IMAD.MOV.U32 R10, RZ, RZ, R0 ;  /* 0x000000ffff0a7224 */ /* 0x000fe400078e0000 */
[----:B------:R-:W-:-:S05]  /*0880*/  IMAD.MOV.U32 R11, RZ, RZ, R5 ;  /* 0x000000ffff0b7224 */ /* 0x000fca00078e0005 */
[----:B------:R-:W1:Y:S08]  /*0890*/  LDC R18, c[0x0][0x630] ;  /* 0x00018c00ff127b82 */ /* 0x000e700000000800 */
[----:B------:R-:W2:Y:S01]  /*08a0*/  LDC.64 R20, c[0x0][0x620] ;  /* 0x00018800ff147b82 */ /* 0x000ea20000000a00 */
[----:B0-----:R-:W-:-:S04]  /*08b0*/  ISETP.NE.U32.AND P0, PT, R16, RZ, PT ;  /* 0x000000ff1000720c */ /* 0x001fc80003f05070 */
[----:B------:R-:W-:-:S13]  /*08c0*/  ISETP.NE.AND.EX P0, PT, R17, RZ, PT, P0 ;  /* 0x000000ff1100720c */ /* 0x000fda0003f05300 */
[----:B-12---:R-:W-:Y:S05]  /*08d0*/  @!P0 BRA `(.L_x_6) ;  /* 0x0000000000288947 */ /* 0x006fea0003800000 */
[----:B------:R-:W0:Y:S02]  /*08e0*/  LDC R3, c[0x0][0x634] ;  /* 0x00018d00ff037b82 */ /* 0x000e240000000800 */
[----:B0-----:R-:W-:-:S05]  /*08f0*/  IADD3 R3, P0, R0, R3, RZ ;  /* 0x0000000300037210 */ /* 0x001fca0007f1e0ff */
[----:B------:R-:W-:-:S04]  /*0900*/  IMAD.X R9, RZ, RZ, R5, P0 ;  /* 0x000000ffff097224 */ /* 0x000fc800000e0605 */
[----:B------:R-:W-:-:S04]  /*0910*/  IMAD.WIDE.U32 R10, R9, R16, RZ ;  /* 0x00000010090a7225 */ /* 0x000fc800078e00ff */
[----:B------:R-:W-:-:S04]  /*0920*/  IMAD.WIDE.U32 R12, P0, R3, R17, R10 ;  /* 0x00000011030c7225 */ /* 0x000fc8000780000a */
[----:B------:R-:W-:-:S04]  /*0930*/  IMAD.WIDE.U32 R10, R3, R16, RZ ;  /* 0x00000010030a7225 */ /* 0x000fc800078e00ff */
[----:B------:R-:W-:Y:S01]  /*0940*/  IMAD.X R15, RZ, RZ, RZ, P0 ;  /* 0x000000ffff0f7224 */ /* 0x000fe200000e06ff */
[----:B------:R-:W-:Y:S01]  /*0950*/  IADD3 RZ, P0, R11, R12, RZ ;  /* 0x0000000c0bff7210 */ /* 0x000fe20007f1e0ff */
[----:B------:R-:W-:-:S04]  /*0960*/  IMAD.MOV.U32 R14, RZ, RZ, R13 ;  /* 0x000000ffff0e7224 */ /* 0x000fc800078e000d */
[----:B------:R-:W-:-:S08]  /*0970*/  IMAD.WIDE.U32.X R10, R9, R17, R14, P0 ;  /* 0x00000011090a7225 */ /* 0x000fd000000e040e */
.L_x_6:
[-CC-:B------:R-:W-:Y:S01]  /*0980*/  SHF.R.U64 R69, R10, R18.reuse, R11.reuse ;  /* 0x000000120a457219 */ /* 0x180fe2000000120b */
[----:B------:R-:W0:Y:S01]  /*0990*/  LDC.64 R22, c[0x0][0x640] ;  /* 0x00019000ff167b82 */ /* 0x000e220000000a00 */
[----:B------:R-:W-:Y:S01]  /*09a0*/  SHF.R.U32.HI R7, RZ, R18, R11 ;  /* 0x00000012ff077219 */ /* 0x000fe2000001160b */
[----:B------:R-:W-:Y:S01]  /*09b0*/  ULDC UR4, c[0x0][0x150] ;  /* 0x0000540000047ab9 */ /* 0x000fe20000000800 */
[----:B------:R-:W-:Y:S01]  /*09c0*/  IADD3 R9, P0, RZ, -R69, RZ ;  /* 0x80000045ff097210 */ /* 0x000fe20007f1e0ff */
[----:B------:R-:W-:Y:S01]  /*09d0*/  IMAD.MOV.U32 R10, RZ, RZ, R0 ;  /* 0x000000ffff0a7224 */ /* 0x000fe200078e0000 */
[----:B------:R-:W-:Y:S01]  /*09e0*/  I2FP.F32.U32 R3, R6 ;  /* 0x0000000600037245 */ /* 0x000fe20000201000 */
[----:B------:R-:W-:Y:S02]  /*09f0*/  IMAD.MOV.U32 R11, RZ, RZ, R5 ;  /* 0x000000ffff0b7224 */ /* 0x000fe400078e0005 */
[----:B------:R-:W1:Y:S01]  /*0a00*/  LDC R14, c[0x0][0x618] ;  /* 0x00018600ff0e7b82 */ /* 0x000e620000000800 */
[----:B------:R-:W-:-:S02]  /*0a10*/  IMAD.X R13, RZ, RZ, ~R7, P0 ;  /* 0x000000ffff0d7224 */ /* 0x000fc400000e0e07 */
[----:B------:R-:W-:Y:S01]  /*0a20*/  FMUL R3, R3, UR4 ;  /* 0x0000000403037c20 */ /* 0x000fe20008400000 */
[----:B------:R-:W-:Y:S01]  /*0a30*/  IMAD.WIDE.U32 R10, R9, R20, R10 ;  /* 0x00000014090a7225 */ /* 0x000fe200078e000a */
[----:B------:R-:W-:-:S03]  /*0a40*/  ULDC UR4, c[0x0][0x154] ;  /* 0x0000550000047ab9 */ /* 0x000fc60000000800 */
[----:B------:R-:W-:Y:S01]  /*0a50*/  IMAD R12, R13, R20, RZ ;  /* 0x000000140d0c7224 */ /* 0x000fe200078e02ff */
[----:B------:R-:W2:Y:S01]  /*0a60*/  LDC R7, c[0x0][0x144] ;  /* 0x00005100ff077b82 */ /* 0x000ea20000000800 */
[----:B------:R-:W3:Y:S01]  /*0a70*/  F2I.U32.TRUNC.NTZ R3, R3 ;  /* 0x0000000300037305 */ /* 0x000ee2000020f000 */
[----:B------:R-:W-:Y:S02]  /*0a80*/  IMAD.MOV.U32 R13, RZ, RZ, -0x1 ;  /* 0xffffffffff0d7424 */ /* 0x000fe400078e00ff */
[----:B------:R-:W-:-:S04]  /*0a90*/  IMAD R9, R9, R21, R12 ;  /* 0x0000001509097224 */ /* 0x000fc800078e020c */
[----:B------:R-:W4:Y:S01]  /*0aa0*/  LDC R18, c[0x0][0x608] ;  /* 0x00018200ff127b82 */ /* 0x000f220000000800 */
[----:B------:R-:W-:Y:S01]  /*0ab0*/  IMAD.IADD R11, R11, 0x1, R9 ;  /* 0x000000010b0b7824 */ /* 0x000fe200078e0209 */
[----:B0-----:R-:W-:Y:S02]  /*0ac0*/  ISETP.NE.U32.AND P0, PT, R22, RZ, PT ;  /* 0x000000ff1600720c */ /* 0x001fe40003f05070 */
[----:B------:R-:W-:Y:S02]  /*0ad0*/  I2FP.F32.U32 R9, R8 ;  /* 0x0000000800097245 */ /* 0x000fe40000201000 */
[----:B------:R-:W-:Y:S02]  /*0ae0*/  ISETP.NE.AND.EX P0, PT, R23, RZ, PT, P0 ;  /* 0x000000ff1700720c */ /* 0x000fe40003f05300 */
[----:B------:R-:W0:Y:S01]  /*0af0*/  LDC R12, c[0x0][0x658] ;  /* 0x00019600ff0c7b82 */ /* 0x000e220000000800 */
[-C--:B-1----:R-:W-:Y:S01]  /*0b00*/  SHF.R.U64 R16, R10, R14.reuse, R11 ;  /* 0x0000000e0a107219 */ /* 0x082fe2000000120b */
[----:B---3--:R-:W-:Y:S01]  /*0b10*/  IMAD.MOV R10, RZ, RZ, -R3 ;  /* 0x000000ffff0a7224 */ /* 0x008fe200078e0a03 */
[----:B------:R-:W-:-:S05]  /*0b20*/  SHF.R.U32.HI R11, RZ, R14, R11 ;  /* 0x0000000eff0b7219 */ /* 0x000fca000001160b */
[----:B------:R-:W1:Y:S01]  /*0b30*/  LDC R17, c[0x0][0x148] ;  /* 0x00005200ff117b82 */ /* 0x000e620000000800 */
[----:B--2---:R-:W-:Y:S02]  /*0b40*/  IMAD R3, R7, R10, R6 ;  /* 0x0000000a07037224 */ /* 0x004fe400078e0206 */
[----:B------:R-:W-:-:S04]  /*0b50*/  FMUL R7, R9, UR4 ;  /* 0x0000000409077c20 */ /* 0x000fc80008400000 */
[----:B------:R2:W3:Y:S01]  /*0b60*/  F2I.U32.TRUNC.NTZ R15, R7 ;  /* 0x00000007000f7305 */ /* 0x0004e2000020f000 */
[----:B------:R-:W1:Y:S01]  /*0b70*/  LDC R21, c[0x0][0x600] ;  /* 0x00018000ff157b82 */ /* 0x000e620000000800 */
[-CC-:B----4-:R-:W-:Y:S02]  /*0b80*/  SHF.R.U64 R27, R16, R18.reuse, R11.reuse ;  /* 0x00000012101b7219 */ /* 0x190fe4000000120b */
[----:B------:R-:W-:Y:S01]  /*0b90*/  SHF.R.U32.HI R9, RZ, R18, R11 ;  /* 0x00000012ff097219 */ /* 0x000fe2000001160b */
[----:B------:R-:W-:-:S04]  /*0ba0*/  IMAD.MOV.U32 R11, RZ, RZ, 0x1 ;  /* 0x00000001ff0b7424 */ /* 0x000fc800078e00ff */
[----:B------:R-:W4:Y:S01]  /*0bb0*/  LDC R20, c[0x0][0x648] ;  /* 0x00019200ff147b82 */ /* 0x000f220000000800 */
[-C--:B0-----:R-:W-:Y:S02]  /*0bc0*/  SHF.L.U32 R6, R13, R12.reuse, RZ ;  /* 0x0000000c0d067219 */ /* 0x081fe400000006ff */
[-CC-:B------:R-:W-:Y:S02]  /*0bd0*/  SHF.R.U64 R18, R27, R12.reuse, R9.reuse ;  /* 0x0000000c1b127219 */ /* 0x180fe40000001209 */
[----:B------:R-:W-:Y:S02]  /*0be0*/  SHF.R.U32.HI R19, RZ, R12, R9 ;  /* 0x0000000cff137219 */ /* 0x000fe40000011609 */
[----:B------:R-:W-:Y:S01]  /*0bf0*/  LOP3.LUT R14, RZ, R6, RZ, 0x33, !PT ;  /* 0x00000006ff0e7212 */ /* 0x000fe200078e33ff */
[----:B------:R-:W0:Y:S01]  /*0c00*/  LDC R25, c[0x0][0x638] ;  /* 0x00018e00ff197b82 */ /* 0x000e220000000800 */
[----:B------:R-:W-:Y:S01]  /*0c10*/  SHF.L.U32 R9, R11, R12, RZ ;  /* 0x0000000c0b097219 */ /* 0x000fe200000006ff */
[----:B------:R-:W-:-:S02]  /*0c20*/  IMAD.MOV.U32 R6, RZ, RZ, R18 ;  /* 0x000000ffff067224 */ /* 0x000fc400078e0012 */
[----:B--2---:R-:W-:-:S04]  /*0c30*/  IMAD.MOV.U32 R7, RZ, RZ, R19 ;  /* 0x000000ffff077224 */ /* 0x004fc800078e0013 */
[----:B------:R-:W2:Y:S01]  /*0c40*/  LDC R24, c[0x0][0x610] ;  /* 0x00018400ff187b82 */ /* 0x000ea20000000800 */
[----:B---3--:R-:W-:Y:S05]  /*0c50*/  @!P0 BRA `(.L_x_7) ;  /* 0x0000000000288947 */ /* 0x008fea0003800000 */
[----:B------:R-:W3:Y:S02]  /*0c60*/  LDC R13, c[0x0][0x64c] ;  /* 0x00019300ff0d7b82 */ /* 0x000ee40000000800 */
[----:B---3--:R-:W-:-:S05]  /*0c70*/  IADD3 R13, P0, R18, R13, RZ ;  /* 0x0000000d120d7210 */ /* 0x008fca0007f1e0ff */
        /* <DEDUP_REMOVED lines=8> */
.L_x_7:
[----:B----4-:R-:W-:Y:S01]  /*0d00*/  SHF.R.U64 R6, R6, R20, R7 ;  /* 0x0000001406067219 */ /* 0x010fe20000001207 */
[----:B-1----:R-:W-:Y:S01]  /*0d10*/  VIADD R7, R21, 0xffffffff ;  /* 0xffffffff15077836 */ /* 0x002fe20000000000 */
[----:B------:R-:W-:Y:S01]  /*0d20*/  LOP3.LUT R14, R27, R14, RZ, 0xc0, !PT ;  /* 0x0000000e1b0e7212 */ /* 0x000fe200078ec0ff */
[----:B------:R-:W-:Y:S02]  /*0d30*/  IMAD.MOV R15, RZ, RZ, -R15 ;  /* 0x000000ffff0f7224 */ /* 0x000fe400078e0a0f */
[----:B------:R-:W-:Y:S01]  /*0d40*/  IMAD.MOV R10, RZ, RZ, -R6 ;  /* 0x000000ffff0a7224 */ /* 0x000fe200078e0a06 */
[----:B------:R-:W-:Y:S01]  /*0d50*/  LOP3.LUT R7, R16, R7, RZ, 0xc0, !PT ;  /* 0x0000000710077212 */ /* 0x000fe200078ec0ff */
[----:B------:R-:W-:Y:S02]  /*0d60*/  IMAD R14, R9, R6, R14 ;  /* 0x00000006090e7224 */ /* 0x000fe400078e020e */
[----:B------:R-:W-:Y:S02]  /*0d70*/  @P4 IMAD R3, R17, R15, R8 ;  /* 0x0000000f11034224 */ /* 0x000fe400078e0208 */
[----:B0-----:R-:W-:-:S02]  /*0d80*/  IMAD R6, R10, R25, R18 ;  /* 0x000000190a067224 */ /* 0x001fc400078e0212 */
[----:B--2---:R-:W-:Y:S02]  /*0d90*/  IMAD R3, R14, R24, R3 ;  /* 0x000000180e037224 */ /* 0x004fe400078e0203 */
[----:B------:R-:W-:Y:S02]  /*0da0*/  IMAD R6, R6, R21, R7 ;  /* 0x0000001506067224 */ /* 0x000fe400078e0207 */
[----:B------:R-:W-:-:S03]  /*0db0*/  IMAD.MOV.U32 R9, RZ, RZ, 0x1 ;  /* 0x00000001ff097424 */ /* 0x000fc600078e00ff */
[----:B------:R-:W-:Y:S02]  /*0dc0*/  SEL R12, R6, R3, !P4 ;  /* 0x00000003060c7207 */ /* 0x000fe40006000000 */
[----:B------:R-:W-:-:S07]  /*0dd0*/  SEL R16, R3, R6, !P4 ;  /* 0x0000000603107207 */ /* 0x000fce0006000000 */
.L_x_5:
[----:B------:R-:W-:-:S08]  /*0de0*/  NOP ;  /* 0x0000000000007918 */ /* 0x000fd00000000000 */
[----:B------:R-:W0:Y:S02]  /*0df0*/  USETMAXREG.TRY_ALLOC.CTAPOOL UP0, 0xe8 ;  /* 0x000000e8000079c8 */ /* 0x000e240008000600 */
[----:B0-----:R-:W-:-:S13]  /*0e00*/  PLOP3.LUT P0, PT, PT, PT, UP0, 0x80, 0x0 ;  /* 0x000000000000781c */ /* 0x001fda0003f0f008 */
[----:B------:R-:W-:Y:S05]  /*0e10*/  @!P0 BRA `(.L_x_5) ;  /* 0xfffffffc00f08947 */ /* 0x000fea000383ffff */
[----:B------:R-:W-:Y:S01]  /*0e20*/  ULDC.64 UR4, c[0x0][0x598] ;  /* 0x0001660000047ab9 */ /* 0x000fe20000000a00 */
[----:B------:R-:W-:Y:S01]  /*0e30*/  ULDC.64 UR16, c[0x0][0x208] ;  /* 0x0000820000107ab9 */ /* 0x000fe20000000a00 */
[----:B------:R-:W-:-:S04]  /*0e40*/  ISETP.NE.U32.AND P0, PT, RZ, UR4, PT ;  /* 0x00000004ff007c0c */ /* 0x000fc8000bf05070 */
[----:B------:R-:W-:-:S13]  /*0e50*/  ISETP.NE.AND.EX P0, PT, RZ, UR5, PT, P0 ;  /* 0x00000005ff007c0c */ /* 0x000fda000bf05300 */
[----:B------:R-:W-:Y:S05]  /*0e60*/  @!P0 BRA `(.L_x_8) ;  /* 0x00000000001c8947 */ /* 0x000fea0003800000 */
[----:B------:R-:W0:Y:S02]  /*0e70*/  LDC.64 R6, c[0x0][0x598] ;  /* 0x00016600ff067b82 */ /* 0x000e240000000a00 */
[----:B0-----:R-:W2:Y:S02]  /*0e80*/  LDG.E.64 R6, desc[UR16][R6.64] ;  /* 0x0000001006067981 */ /* 0x001ea4000c1e1b00 */
[----:B--2---:R-:W-:-:S04]  /*0e90*/  ISETP.NE.U32.AND P0, PT, R6, RZ, PT ;  /* 0x000000ff0600720c */ /* 0x004fc80003f05070 */
[----:B------:R-:W-:-:S13]  /*0ea0*/  ISETP.NE.AND.EX P0, PT, R7, RZ, PT, P0 ;  /* 0x000000ff0700720c */ /* 0x000fda0003f05300 */
[----:B------:R-:W-:Y:S05]  /*0eb0*/  @!P0 BRA `(.L_x_8) ;  /* 0x0000000000088947 */ /* 0x000fea0003800000 */
[----:B------:R0:W5:Y:S01]  /*0ec0*/  LD.E R3, desc[UR16][R6.64] ;  /* 0x0000001006037980 */ /* 0x000162000c101900 */
[----:B------:R-:W-:Y:S05]  /*0ed0*/  BRA `(.L_x_9) ;  /* 0x0000000000207947 */ /* 0x000fea0003800000 */
.L_x_8:
[----:B------:R-:W-:Y:S02]  /*0ee0*/  ULDC.64 UR4, c[0x0][0x588] ;  /* 0x0001620000047ab9 */ /* 0x000fe40000000a00 */
[----:B------:R-:W-:-:S04]  /*0ef0*/  ISETP.NE.U32.AND P0, PT, RZ, UR4, PT ;  /* 0x00000004ff007c0c */ /* 0x000fc8000bf05070 */
[----:B------:R-:W-:-:S13]  /*0f00*/  ISETP.NE.AND.EX P0, PT, RZ, UR5, PT, P0 ;  /* 0x00000005ff007c0c */ /* 0x000fda000bf05300 */
[----:B------:R-:W-:Y:S05]  /*0f10*/  @!P0 BRA `(.L_x_10) ;  /* 0x00000000000c8947 */ /* 0x000fea0003800000 */
[----:B------:R-:W0:Y:S02]  /*0f20*/  LDC.64 R6, c[0x0][0x588] ;  /* 0x00016200ff067b82 */ /* 0x000e240000000a00 */
[----:B0-----:R1:W5:Y:S01]  /*0f30*/  LDG.E R3, desc[UR16][R6.64] ;  /* 0x0000001006037981 */ /* 0x001362000c1e1900 */
[----:B------:R-:W-:Y:S05]  /*0f40*/  BRA `(.L_x_9) ;  /* 0x0000000000047947 */ /* 0x000fea0003800000 */
.L_x_10:
[----:B------:R-:W2:Y:S02]  /*0f50*/  LDC R3, c[0x0][0x580] ;  /* 0x00016000ff037b82 */ /* 0x000ea40000000800 */
.L_x_9:
[----:B------:R-:W-:Y:S02]  /*0f60*/  ULDC.64 UR4, c[0x0][0x5a0] ;  /* 0x0001680000047ab9 */ /* 0x000fe40000000a00 */
[----:B------:R-:W-:-:S04]  /*0f70*/  ISETP.NE.U32.AND P0, PT, RZ, UR4, PT ;  /* 0x00000004ff007c0c */ /* 0x000fc8000bf05070 */
[----:B------:R-:W-:-:S13]  /*0f80*/  ISETP.NE.AND.EX P0, PT, RZ, UR5, PT, P0 ;  /* 0x00000005ff007c0c */ /* 0x000fda000bf05300 */
[----:B------:R-:W-:Y:S05]  /*0f90*/  @!P0 BRA `(.L_x_11) ;  /* 0x00000000001c8947 */ /* 0x000fea0003800000 */
[----:B01----:R-:W0:Y:S02]  /*0fa0*/  LDC.64 R6, c[0x0][0x5a0] ;  /* 0x00016800ff067b82 */ /* 0x003e240000000a00 */
[----:B0-----:R-:W3:Y:S02]  /*0fb0*/  LDG.E.64 R6, desc[UR16][R6.64] ;  /* 0x0000001006067981 */ /* 0x001ee4000c1e1b00 */
[----:B---3--:R-:W-:-:S04]  /*0fc0*/  ISETP.NE.U32.AND P0, PT, R6, RZ, PT ;  /* 0x000000ff0600720c */ /* 0x008fc80003f05070 */
[----:B------:R-:W-:-:S13]  /*0fd0*/  ISETP.NE.AND.EX P0, PT, R7, RZ, PT, P0 ;  /* 0x000000ff0700720c */ /* 0x000fda0003f05300 */
[----:B------:R-:W-:Y:S05]  /*0fe0*/  @!P0 BRA `(.L_x_11) ;  /* 0x0000000000088947 */ /* 0x000fea0003800000 */
[----:B------:R0:W5:Y:S01]  /*0ff0*/  LD.E R10, desc[UR16][R6.64] ;  /* 0x00000010060a7980 */ /* 0x000162000c101900 */
[----:B------:R-:W-:Y:S05]  /*1000*/  BRA `(.L_x_12) ;  /* 0x0000000000207947 */ /* 0x000fea0003800000 */
.L_x_11:
[----:B------:R-:W-:Y:S02]  /*1010*/  ULDC.64 UR4, c[0x0][0x590] ;  /* 0x0001640000047ab9 */ /* 0x000fe40000000a00 */
[----:B------:R-:W-:-:S04]  /*1020*/  ISETP.NE.U32.AND P0, PT, RZ, UR4, PT ;  /* 0x00000004ff007c0c */ /* 0x000fc8000bf05070 */
[----:B------:R-:W-:-:S13]  /*1030*/  ISETP.NE.AND.EX P0, PT, RZ, UR5, PT, P0 ;  /* 0x00000005ff007c0c */ /* 0x000fda000bf05300 */
[----:B------:R-:W-:Y:S05]  /*1040*/  @!P0 BRA `(.L_x_13) ;  /* 0x00000000000c8947 */ /* 0x000fea0003800000 */
[----:B------:R-:W3:Y:S02]  /*1050*/  LDC.64 R10, c[0x0][0x590] ;  /* 0x00016400ff0a7b82 */ /* 0x000ee40000000a00 */
[----:B---3--:R3:W5:Y:S01]  /*1060*/  LDG.E R10, desc[UR16][R10.64] ;  /* 0x000000100a0a7981 */ /* 0x008762000c1e1900 */
[----:B------:R-:W-:Y:S05]  /*1070*/  BRA `(.L_x_12) ;  /* 0x0000000000047947 */ /* 0x000fea0003800000 */
.L_x_13:
[----:B------:R-:W4:Y:S02]  /*1080*/  LDC R10, c[0x0][0x584] ;  /* 0x00016100ff0a7b82 */ /* 0x000f240000000800 */
.L_x_12:
[----:B------:R-:W-:-:S13]  /*1090*/  LOP3.LUT P0, RZ, R9, 0xff, RZ, 0xc0, !PT ;  /* 0x000000ff09ff7812 */ /* 0x000fda000780c0ff */
[----:B------:R-:W-:Y:S05]  /*10a0*/  @!P0 EXIT ;  /* 0x000000000000894d */ /* 0x000fea0003800000 */
[----:B------:R-:W-:Y:S01]  /*10b0*/  ULDC UR4, c[0x0][0x28c] ;  /* 0x0000a30000047ab9 */ /* 0x000fe20000000800 */
[----:B------:R-:W-:Y:S01]  /*10c0*/  LOP3.LUT R80, R4, 0x1, RZ, 0xfc, !PT ;  /* 0x0000000104507812 */ /* 0x000fe200078efcff */
[----:B------:R-:W-:-:S04]  /*10d0*/  UIADD3 UR4, UR4, 0x3f, URZ ;  /* 0x0000003f04047890 */ /* 0x000fc8000fffe03f */
[----:B------:R-:W-:-:S04]  /*10e0*/  USHF.R.S32.HI UR5, URZ, 0x1f, UR4 ;  /* 0x0000001f3f057899 */ /* 0x000fc80008011404 */
[----:B------:R-:W-:-:S03]  /*10f0*/  ULEA.HI UR5, UR5, UR4, URZ, 0x6 ;  /* 0x0000000405057291 */ /* 0x000fc6000f8f303f */
[----:B------:R-:W-:Y:S01]  /*1100*/  UMOV UR4, URZ ;  /* 0x0000003f00047c82 */ /* 0x000fe20008000000 */
[----:B------:R-:W-:-:S03]  /*1110*/  USHF.R.S32.HI UR9, URZ, 0x6, UR5 ;  /* 0x000000063f097899 */ /* 0x000fc60008011405 */
[----:B------:R-:W-:-:S09]  /*1120*/  UMOV UR5, URZ ;  /* 0x0000003f00057c82 */ /* 0x000fd20008000000 */
.L_x_102:
[----:B01----:R-:W-:Y:S01]  /*1130*/  LOP3.LUT R6, R2, 0x80, RZ, 0xc0, !PT ;  /* 0x0000008002067812 */ /* 0x003fe200078ec0ff */
[----:B------:R-:W0:Y:S01]  /*1140*/  S2UR UR13, SR_CgaCtaId ;  /* 0x00000000000d79c3 */ /* 0x000e220000008800 */
[----:B------:R-:W-:Y:S01]  /*1150*/  UMOV UR12, 0x400 ;  /* 0x00000400000c7882 */ /* 0x000fe20000000000 */
[----:B------:R-:W-:Y:S01]  /*1160*/  UMOV UR6, URZ ;  /* 0x0000003f00067c82 */ /* 0x000fe20008000000 */
[----:B------:R-:W-:Y:S01]  /*1170*/  SHF.R.U32.HI R6, RZ, 0x7, R6 ;  /* 0x00000007ff067819 */ /* 0x000fe20000011606 */
[----:B------:R-:W-:Y:S01]  /*1180*/  UMOV UR7, URZ ;  /* 0x0000003f00077c82 */ /* 0x000fe20008000000 */
[----:B------:R-:W-:Y:S01]  /*1190*/  UMOV UR18, UR5 ;  /* 0x0000000500127c82 */ /* 0x000fe20008000000 */
[----:B------:R-:W-:Y:S01]  /*11a0*/  CS2R R14, SRZ ;  /* 0x00000000000e7805 */ /* 0x000fe2000001ff00 */
[----:B---3--:R-:W-:Y:S01]  /*11b0*/  IMAD.MOV.U32 R11, RZ, RZ, RZ ;  /* 0x000000ffff0b7224 */ /* 0x008fe200078e00ff */
[----:B------:R-:W1:Y:S01]  /*11c0*/  LDC R7, c[0x0][0x28c] ;  /* 0x0000a300ff077b82 */ /* 0x000e620000000800 */
[----:B------:R-:W3:Y:S01]  /*11d0*/  SHFL.IDX PT, R6, R6, RZ, 0x1f ;  /* 0x00001fff06067589 */ /* 0x000ee200000e0000 */
[----:B------:R-:W-:-:S02]  /*11e0*/  CS2R R18, SRZ ;  /* 0x0000000000127805 */ /* 0x000fc4000001ff00 */
[----:B------:R-:W-:Y:S02]  /*11f0*/  CS2R R20, SRZ ;  /* 0x0000000000147805 */ /* 0x000fe4000001ff00 */
[----:B------:R-:W-:Y:S02]  /*1200*/  CS2R R22, SRZ ;  /* 0x0000000000167805 */ /* 0x000fe4000001ff00 */
[----:B------:R-:W-:Y:S02]  /*1210*/  CS2R R56, SRZ ;  /* 0x0000000000387805 */ /* 0x000fe4000001ff00 */
[----:B------:R-:W-:Y:S02]  /*1220*/  CS2R R58, SRZ ;  /* 0x00000000003a7805 */ /* 0x000fe4000001ff00 */
[----:B------:R-:W-:Y:S02]  /*1230*/  CS2R R60, SRZ ;  /* 0x00000000003c7805 */ /* 0x000fe4000001ff00 */
[----:B------:R-:W-:-:S02]  /*1240*/  CS2R R62, SRZ ;  /* 0x00000000003e7805 */ /* 0x000fc4000001ff00 */
[----:B------:R-:W-:Y:S02]  /*1250*/  CS2R R64, SRZ ;  /* 0x0000000000407805 */ /* 0x000fe4000001ff00 */
[----:B------:R-:W-:Y:S01]  /*1260*/  CS2R R66, SRZ ;  /* 0x0000000000427805 */ /* 0x000fe2000001ff00 */
[----:B------:R-:W-:Y:S01]  /*1270*/  IMAD.MOV.U32 R68, RZ, RZ, RZ ;  /* 0x000000ffff447224 */ /* 0x000fe200078e00ff */
[----:B------:R-:W-:Y:S02]  /*1280*/  CS2R R70, SRZ ;  /* 0x0000000000467805 */ /* 0x000fe4000001ff00 */
[----:B------:R-:W-:Y:S02]  /*1290*/  CS2R R72, SRZ ;  /* 0x0000000000487805 */ /* 0x000fe4000001ff00 */
[----:B------:R-:W-:Y:S02]  /*12a0*/  CS2R R74, SRZ ;  /* 0x00000000004a7805 */ /* 0x000fe4000001ff00 */
[----:B------:R-:W-:-:S02]  /*12b0*/  CS2R R76, SRZ ;  /* 0x00000000004c7805 */ /* 0x000fc4000001ff00 */
[----:B------:R-:W-:Y:S01]  /*12c0*/  CS2R R78, SRZ ;  /* 0x00000000004e7805 */ /* 0x000fe2000001ff00 */
[----:B------:R-:W-:Y:S01]  /*12d0*/  IMAD.U32 R9, RZ, RZ, UR4 ;  /* 0x00000004ff097e24 */ /* 0x000fe2000f8e00ff */
[----:B------:R-:W-:Y:S02]  /*12e0*/  CS2R R24, SRZ ;  /* 0x0000000000187805 */ /* 0x000fe4000001ff00 */
[----:B------:R-:W-:Y:S02]  /*12f0*/  CS2R R26, SRZ ;  /* 0x00000000001a7805 */ /* 0x000fe4000001ff00 */
[----:B------:R-:W-:Y:S02]  /*1300*/  CS2R R28, SRZ ;  /* 0x00000000001c7805 */ /* 0x000fe4000001ff00 */
[----:B------:R-:W-:Y:S02]  /*1310*/  CS2R R30, SRZ ;  /* 0x00000000001e7805 */ /* 0x000fe4000001ff00 */
[----:B------:R-:W-:-:S02]  /*1320*/  CS2R R32, SRZ ;  /* 0x0000000000207805 */ /* 0x000fc4000001ff00 */
[----:B------:R-:W-:Y:S02]  /*1330*/  CS2R R34, SRZ ;  /* 0x0000000000227805 */ /* 0x000fe4000001ff00 */
[----:B-1----:R-:W-:Y:S02]  /*1340*/  ISETP.GE.AND P0, PT, R7, 0x1, PT ;  /* 0x000000010700780c */ /* 0x002fe40003f06270 */
[----:B------:R-:W-:Y:S02]  /*1350*/  CS2R R36, SRZ ;  /* 0x0000000000247805 */ /* 0x000fe4000001ff00 */
[----:B---3--:R-:W-:Y:S02]  /*1360*/  R2UR UR8, R6 ;  /* 0x00000000060872ca */ /* 0x008fe400000e0000 */
[----:B------:R-:W-:Y:S02]  /*1370*/  CS2R R38, SRZ ;  /* 0x0000000000267805 */ /* 0x000fe4000001ff00 */
[----:B------:R-:W-:-:S02]  /*1380*/  CS2R R40, SRZ ;  /* 0x0000000000287805 */ /* 0x000fc4000001ff00 */
[----:B------:R-:W-:Y:S02]  /*1390*/  CS2R R42, SRZ ;  /* 0x00000000002a7805 */ /* 0x000fe4000001ff00 */
[----:B------:R-:W-:Y:S02]  /*13a0*/  CS2R R44, SRZ ;  /* 0x00000000002c7805 */ /* 0x000fe4000001ff00 */
[----:B------:R-:W-:Y:S02]  /*13b0*/  CS2R R46, SRZ ;  /* 0x00000000002e7805 */ /* 0x000fe4000001ff00 */
[----:B------:R-:W-:Y:S02]  /*13c0*/  CS2R R48, SRZ ;  /* 0x0000000000307805 */ /* 0x000fe4000001ff00 */
[----:B------:R-:W-:Y:S02]  /*13d0*/  CS2R R50, SRZ ;  /* 0x0000000000327805 */ /* 0x000fe4000001ff00 */
[----:B------:R-:W-:-:S02]  /*13e0*/  CS2R R52, SRZ ;  /* 0x0000000000347805 */ /* 0x000fc4000001ff00 */
[----:B------:R-:W-:Y:S01]  /*13f0*/  CS2R R54, SRZ ;  /* 0x0000000000367805 */ /* 0x000fe2000001ff00 */
[----:B------:R-:W-:-:S04]  /*1400*/  ULEA.HI UR10, UR8, UR8, URZ, 0x1 ;  /* 0x00000008080a7291 */ /* 0x000fc8000f8f083f */
[----:B------:R-:W-:Y:S02]  /*1410*/  ULOP3.LUT UR11, UR10, 0xffffe, URZ, 0xc0, !UPT ;  /* 0x000ffffe0a0b7892 */ /* 0x000fe4000f8ec03f */
[----:B0-----:R-:W-:Y:S02]  /*1420*/  ULEA UR10, UR13, UR12, 0x18 ;  /* 0x0000000c0d0a7291 */ /* 0x001fe4000f8ec03f */
[----:B------:R-:W-:-:S03]  /*1430*/  UIADD3 UR11, UR8, -UR11, URZ ;  /* 0x8000000b080b7290 */ /* 0x000fc6000fffe03f */
[----:B------:R-:W-:Y:S01]  /*1440*/  UMOV UR8, URZ ;  /* 0x0000003f00087c82 */ /* 0x000fe20008000000 */
[----:B------:R-:W-:-:S04]  /*1450*/  ULEA UR11, UR11, UR10, 0xc ;  /* 0x0000000a0b0b7291 */ /* 0x000fc8000f8e603f */
[----:B------:R-:W-:-:S04]  /*1460*/  UIADD3 UR11, UR11, 0x200, URZ ;  /* 0x000002000b0b7890 */ /* 0x000fc8000fffe03f */
[----:B------:R-:W-:-:S04]  /*1470*/  USHF.R.U32.HI UR11, URZ, 0x4, UR11 ;  /* 0x000000043f0b7899 */ /* 0x000fc8000801160b */
[----:B------:R-:W-:Y:S01]  /*1480*/  ULOP3.LUT UR11, UR11, 0x3fff, URZ, 0xc0, !UPT ;  /* 0x00003fff0b0b7892 */ /* 0x000fe2000f8ec03f */
[----:B-----5:R-:W-:Y:S11]  /*1490*/  @!P0 BRA `(.L_x_14) ;  /* 0x0000000400708947 */ /* 0x020ff60003800000 */
[----:B------:R-:W-:-:S13]  /*14a0*/  ISETP.NE.AND P1, PT, R80, 0x3, PT ;  /* 0x000000035000780c */ /* 0x000fda0003f25270 */
[----:B------:R-:W-:Y:S05]  /*14b0*/  @!P1 BRA `(.L_x_15) ;  /* 0x0000000000049947 */ /* 0x000fea0003800000 */
[----:B------:R-:W-:Y:S01]  /*14c0*/  BPT.TRAP 0x1 ;  /* 0x000000040000795c */ /* 0x000fe20000300000 */
.L_x_15:
[----:B------:R-:W-:Y:S01]  /*14d0*/  ULEA UR6, UR5, UR10, 0x3 ;  /* 0x0000000a05067291 */ /* 0x000fe2000f8e183f */
[----:B------:R-:W-:-:S05]  /*14e0*/  IMAD.U32 R6, RZ, RZ, UR4 ;  /* 0x00000004ff067e24 */ /* 0x000fca000f8e00ff */
[----:B------:R-:W-:-:S04]  /*14f0*/  SHF.L.U32 R6, R6, 0x1f, RZ ;  /* 0x0000001f06067819 */ /* 0x000fc800000006ff */
[----:B------:R0:W1:Y:S01]  /*1500*/  SYNCS.PHASECHK.TRANS64.TRYWAIT P0, [UR6], R6 ;  /* 0x00000006ff0075a7 */ /* 0x0000620008000146 */
[----:B------:R-:W-:Y:S05]  /*1510*/  @!P1 BRA `(.L_x_16) ;  /* 0x0000000000049947 */ /* 0x000fea0003800000 */
[----:B------:R-:W-:Y:S01]  /*1520*/  BPT.TRAP 0x1 ;  /* 0x000000040000795c */ /* 0x000fe20000300000 */
.L_x_16:
[----:B-1----:R-:W-:Y:S05]  /*1530*/  @P0 BRA `(.L_x_17) ;  /* 0x0000000000080947 */ /* 0x002fea0003800000 */
[----:B------:R-:W1:Y:S02]  /*1540*/  SYNCS.PHASECHK.TRANS64.TRYWAIT P0, [UR6], R6 ;  /* 0x00000006ff0075a7 */ /* 0x000e640008000146 */
[----:B-1----:R-:W-:Y:S05]  /*1550*/  @!P0 BRA `(.L_x_18) ;  /* 0x0000005c00488947 */ /* 0x002fea0003800000 */
.L_x_17:
[----:B------:R-:W-:Y:S01]  /*1560*/  UIADD3 UR6, UR10, 0x24200, URZ ;  /* 0x000242000a067890 */ /* 0x000fe2000fffe03f */
[----:B------:R-:W-:Y:S01]  /*1570*/  WARPGROUP.ARRIVE ;  /* 0x00000000000079c5 */ /* 0x000fe20000000000 */
[----:B------:R-:W-:Y:S01]  /*1580*/  ULOP3.LUT UR12, UR11, 0x10000, URZ, 0xfc, !UPT ;  /* 0x000100000b0c7892 */ /* 0x000fe2000f8efc3f */
[----:B------:R-:W-:Y:S01]  /*1590*/  CS2R R14, SRZ ;  /* 0x00000000000e7805 */ /* 0x000fe2000001ff00 */
[----:B------:R-:W-:Y:S01]  /*15a0*/  USHF.R.U32.HI UR6, URZ, 0x4, UR6 ;  /* 0x000000043f067899 */ /* 0x000fe20008011606 */
[----:B------:R-:W-:Y:S01]  /*15b0*/  IMAD.MOV.U32 R11, RZ, RZ, RZ ;  /* 0x000000ffff0b7224 */ /* 0x000fe200078e00ff */
[----:B------:R-:W-:Y:S01]  /*15c0*/  ULEA UR12, UR5, UR12, 0x9 ;  /* 0x0000000c050c7291 */ /* 0x000fe2000f8e483f */
[----:B------:R-:W-:Y:S01]  /*15d0*/  CS2R R18, SRZ ;  /* 0x0000000000127805 */ /* 0x000fe2000001ff00 */
[----:B------:R-:W-:Y:S01]  /*15e0*/  ULOP3.LUT UR6, UR6, 0x3fff, URZ, 0xc0, !UPT ;  /* 0x00003fff06067892 */ /* 0x000fe2000f8ec03f */
[----:B------:R-:W-:Y:S01]  /*15f0*/  CS2R R20, SRZ ;  /* 0x0000000000147805 */ /* 0x000fe2000001ff00 */
[----:B------:R-:W-:Y:S01]  /*1600*/  UMOV UR13, 0x80000020 ;  /* 0x80000020000d7882 */ /* 0x000fe20000000000 */
[----:B------:R-:W-:Y:S01]  /*1610*/  UMOV UR15, 0x80000020 ;  /* 0x80000020000f7882 */ /* 0x000fe20000000000 */
[----:B------:R-:W-:Y:S01]  /*1620*/  ULOP3.LUT UR6, UR6, 0x10000, URZ, 0xfc, !UPT ;  /* 0x0001000006067892 */ /* 0x000fe2000f8efc3f */
[----:B------:R-:W-:Y:S01]  /*1630*/  CS2R R22, SRZ ;  /* 0x0000000000167805 */ /* 0x000fe2000001ff00 */
[----:B------:R-:W-:Y:S01]  /*1640*/  ULDC UR7, c[0x0][0x50c] ;  /* 0x0001430000077ab9 */ /* 0x000fe20000000800 */
[----:B------:R-:W-:Y:S01]  /*1650*/  CS2R R56, SRZ ;  /* 0x0000000000387805 */ /* 0x000fe2000001ff00 */
[----:B------:R-:W-:Y:S01]  /*1660*/  ULEA UR14, UR5, UR6, 0x8 ;  /* 0x00000006050e7291 */ /* 0x000fe2000f8e403f */
[----:B------:R-:W-:Y:S01]  /*1670*/  CS2R R58, SRZ ;  /* 0x00000000003a7805 */ /* 0x000fe2000001ff00 */
[----:B------:R-:W-:Y:S01]  /*1680*/  UISETP.NE.AND UP0, UPT, UR7, 0x2, UPT ;  /* 0x000000020700788c */ /* 0x000fe2000bf05270 */
[----:B------:R-:W-:Y:S01]  /*1690*/  CS2R R60, SRZ ;  /* 0x00000000003c7805 */ /* 0x000fe2000001ff00 */
[----:B------:R-:W-:Y:S01]  /*16a0*/  UMOV UR6, 0x2 ;  /* 0x0000000200067882 */ /* 0x000fe20000000000 */
[----:B------:R-:W-:Y:S01]  /*16b0*/  CS2R R62, SRZ ;  /* 0x00000000003e7805 */ /* 0x000fe2000001ff00 */
[----:B------:R-:W-:Y:S01]  /*16c0*/  USEL UR7, URZ, 0x1, UP0 ;  /* 0x000000013f077887 */ /* 0x000fe20008000000 */
[----:B------:R-:W-:-:S02]  /*16d0*/  CS2R R64, SRZ ;  /* 0x0000000000407805 */ /* 0x000fc4000001ff00 */
[----:B------:R-:W-:Y:S01]  /*16e0*/  CS2R R66, SRZ ;  /* 0x0000000000427805 */ /* 0x000fe2000001ff00 */
[----:B------:R-:W-:Y:S01]  /*16f0*/  QGMMA.64x64x32.F32.E4M3.E4M3 R24, gdesc[UR12], RZ, !UPT ;  /* 0x00e000000c1879f3 */ /* 0x000fe2000c7008ff */
[----:B------:R-:W-:Y:S01]  /*1700*/  UIADD3 UR12, UR12, 0x2, URZ ;  /* 0x000000020c0c7890 */ /* 0x000fe2000fffe03f */
[----:B------:R-:W-:Y:S01]  /*1710*/  IMAD.MOV.U32 R68, RZ, RZ, RZ ;  /* 0x000000ffff447224 */ /* 0x000fe200078e00ff */
[----:B------:R-:W-:Y:S01]  /*1720*/  ISETP.NE.AND P0, PT, RZ, UR7, PT ;  /* 0x00000007ff007c0c */ /* 0x000fe2000bf05270 */
[----:B------:R-:W-:Y:S01]  /*1730*/  UIADD3 UR14, UR14, 0x2, URZ ;  /* 0x000000020e0e7890 */ /* 0x000fe2000fffe03f */
[----:B------:R-:W-:Y:S01]  /*1740*/  CS2R R70, SRZ ;  /* 0x0000000000467805 */ /* 0x000fe2000001ff00 */
[----:B------:R-:W-:Y:S01]  /*1750*/  UMOV UR13, 0x80000020 ;  /* 0x80000020000d7882 */ /* 0x000fe20000000000 */
[----:B------:R-:W-:Y:S01]  /*1760*/  UMOV UR15, 0x80000020 ;  /* 0x80000020000f7882 */ /* 0x000fe20000000000 */
[----:B------:R-:W-:Y:S02]  /*1770*/  CS2R R72, SRZ ;  /* 0x0000000000487805 */ /* 0x000fe4000001ff00 */
[----:B------:R-:W-:-:S02]  /*1780*/  CS2R R74, SRZ ;  /* 0x00000000004a7805 */ /* 0x000fc4000001ff00 */
[----:B------:R-:W-:Y:S02]  /*1790*/  CS2R R76, SRZ ;  /* 0x00000000004c7805 */ /* 0x000fe4000001ff00 */
[----:B------:R-:W-:Y:S01]  /*17a0*/  CS2R R78, SRZ ;  /* 0x00000000004e7805 */ /* 0x000fe2000001ff00 */
[----:B------:R-:W-:Y:S01]  /*17b0*/  QGMMA.64x64x32.F32.E4M3.E4M3 R24, gdesc[UR12], R24, gsb0 ;  /* 0x00e000000c1879f3 */ /* 0x000fe20008000818 */
[----:B------:R-:W-:Y:S05]  /*17c0*/  @!P0 BRA `(.L_x_19) ;  /* 0x0000000000888947 */ /* 0x000fea0003800000 */
[----:B------:R-:W-:Y:S02]  /*17d0*/  WARPGROUP.DEPBAR.LE gsb0, 0x0 ;  /* 0x00008000000079c5 */ /* 0x000fe40000010000 */
[----:B------:R-:W-:-:S01]  /*17e0*/  FADD R79, RZ, R24 ;  /* 0x00000018ff4f7221 */ /* 0x000fc20000000000 */
[----:B------:R-:W-:Y:S01]  /*17f0*/  FADD R78, RZ, R25 ;  /* 0x00000019ff4e7221 */ /* 0x000fe20000000000 */
        /* <DEDUP_REMOVED lines=30> */
[----:B------:R-:W-:-:S06]  /*19e0*/  UMOV UR6, URZ ;  /* 0x0000003f00067c82 */ /* 0x000fcc0008000000 */
.L_x_19:
[----:B------:R-:W-:-:S04]  /*19f0*/  UIADD3 UR18, UR5, 0x1, URZ ;  /* 0x0000000105127890 */ /* 0x000fc8000fffe03f */
[----:B------:R-:W-:-:S04]  /*1a00*/  UISETP.NE.AND UP0, UPT, UR18, 0x12, UPT ;  /* 0x000000121200788c */ /* 0x000fc8000bf05270 */
[----:B------:R-:W-:Y:S02]  /*1a10*/  USEL UR8, URZ, 0x1, UP0 ;  /* 0x000000013f087887 */ /* 0x000fe40008000000 */
[----:B------:R-:W-:Y:S02]  /*1a20*/  USEL UR18, UR18, URZ, UP0 ;  /* 0x0000003f12127287 */ /* 0x000fe40008000000 */
[----:B------:R-:W-:-:S06]  /*1a30*/  ULOP3.LUT UR8, UR4, UR8, URZ, 0x3c, !UPT ;  /* 0x0000000804087292 */ /* 0x000fcc000f8e3c3f */
[----:B------:R-:W-:Y:S01]  /*1a40*/  IMAD.U32 R9, RZ, RZ, UR8 ;  /* 0x00000008ff097e24 */ /* 0x000fe2000f8e00ff */
[----:B------:R-:W-:-:S06]  /*1a50*/  UMOV UR8, 0x1 ;  /* 0x0000000100087882 */ /* 0x000fcc0000000000 */
.L_x_14:
[----:B------:R-:W-:-:S04]  /*1a60*/  UISETP.LT.AND UP0, UPT, UR9, 0x1, UPT ;  /* 0x000000010900788c */ /* 0x000fc8000bf01270 */
[----:B------:R-:W-:-:S04]  /*1a70*/  USEL UR12, UR9, 0x1, UP0 ;  /* 0x00000001090c7887 */ /* 0x000fc80008000000 */
[----:B------:R-:W-:-:S04]  /*1a80*/  UIADD3 UR12, UR9, -UR12, URZ ;  /* 0x8000000c090c7290 */ /* 0x000fc8000fffe03f */
[----:B------:R-:W-:-:S06]  /*1a90*/  UISETP.GE.AND UP0, UPT, UR12, 0x1, UPT ;  /* 0x000000010c00788c */ /* 0x000fcc000bf06270 */
[----:B------:R-:W-:-:S13]  /*1aa0*/  PLOP3.LUT P0, PT, PT, PT, UP0, 0x80, 0x0 ;  /* 0x000000000000781c */ /* 0x000fda0003f0f008 */
[----:B------:R-:W-:Y:S05]  /*1ab0*/  @!P0 BRA `(.L_x_20) ;  /* 0x0000000400848947 */ /* 0x000fea0003800000 */
[----:B01----:R-:W-:Y:S01]  /*1ac0*/  IMAD.U32 R6, RZ, RZ, UR12 ;  /* 0x0000000cff067e24 */ /* 0x003fe2000f8e00ff */
[----:B------:R-:W-:Y:S01]  /*1ad0*/  UMOV UR19, UR5 ;  /* 0x0000000500137c82 */ /* 0x000fe20008000000 */
[----:B------:R-:W-:-:S05]  /*1ae0*/  ULDC UR20, c[0x0][0x50c] ;  /* 0x0001430000147ab9 */ /* 0x000fca0000000800 */
.L_x_28:
[----:B------:R-:W-:-:S13]  /*1af0*/  ISETP.NE.AND P1, PT, R80, 0x3, PT ;  /* 0x000000035000780c */ /* 0x000fda0003f25270 */
[----:B01----:R-:W-:Y:S05]  /*1b00*/  @!P1 BRA `(.L_x_21) ;  /* 0x0000000000049947 */ /* 0x003fea0003800000 */
[----:B------:R-:W-:Y:S01]  /*1b10*/  BPT.TRAP 0x1 ;  /* 0x000000040000795c */ /* 0x000fe20000300000 */
.L_x_21:
[----:B------:R-:W0:Y:S01]  /*1b20*/  S2UR UR12, SR_CgaCtaId ;  /* 0x00000000000c79c3 */ /* 0x000e220000008800 */
[----:B------:R-:W-:Y:S01]  /*1b30*/  UMOV UR10, 0x400 ;  /* 0x00000400000a7882 */ /* 0x000fe20000000000 */
[----:B------:R-:W-:Y:S01]  /*1b40*/  SHF.L.U32 R7, R9, 0x1f, RZ ;  /* 0x0000001f09077819 */ /* 0x000fe200000006ff */
[----:B0-----:R-:W-:-:S04]  /*1b50*/  ULEA UR10, UR12, UR10, 0x18 ;  /* 0x0000000a0c0a7291 */ /* 0x001fc8000f8ec03f */
[----:B------:R-:W-:-:S09]  /*1b60*/  ULEA UR12, UR18, UR10, 0x3 ;  /* 0x0000000a120c7291 */ /* 0x000fd2000f8e183f */
[----:B------:R0:W1:Y:S01]  /*1b70*/  SYNCS.PHASECHK.TRANS64.TRYWAIT P0, [UR12], R7 ;  /* 0x00000007ff0075a7 */ /* 0x000062000800014c */
[----:B------:R-:W-:Y:S05]  /*1b80*/  @!P1 BRA `(.L_x_22) ;  /* 0x0000000000049947 */ /* 0x000fea0003800000 */
[----:B------:R-:W-:Y:S01]  /*1b90*/  BPT.TRAP 0x1 ;  /* 0x000000040000795c */ /* 0x000fe20000300000 */
.L_x_22:
[----:B-1----:R-:W-:Y:S05]  /*1ba0*/  @P0 BRA `(.L_x_23) ;  /* 0x0000000000080947 */ /* 0x002fea0003800000 */
[----:B------:R-:W1:Y:S02]  /*1bb0*/  SYNCS.PHASECHK.TRANS64.TRYWAIT P0, [UR12], R7 ;  /* 0x00000007ff0075a7 */ /* 0x000e64000800014c */
[----:B-1----:R-:W-:Y:S05]  /*1bc0*/  @!P0 BRA `(.L_x_24) ;  /* 0x0000005400c48947 */ /* 0x002fea0003800000 */
.L_x_23:
[----:B------:R-:W-:Y:S01]  /*1bd0*/  UIADD3 UR12, UR10, 0x24200, URZ ;  /* 0x000242000a0c7890 */ /* 0x000fe2000fffe03f */
[----:B------:R-:W-:Y:S01]  /*1be0*/  WARPGROUP.ARRIVE ;  /* 0x00000000000079c5 */ /* 0x000fe20000000000 */
[----:B------:R-:W-:Y:S02]  /*1bf0*/  UISETP.NE.AND UP0, UPT, UR7, URZ, UPT ;  /* 0x0000003f0700728c */ /* 0x000fe4000bf05270 */
[----:B------:R-:W-:Y:S02]  /*1c00*/  USHF.R.U32.HI UR12, URZ, 0x4, UR12 ;  /* 0x000000043f0c7899 */ /* 0x000fe4000801160c */
[----:B------:R-:W-:Y:S02]  /*1c10*/  USEL UR8, UR8, URZ, !UP0 ;  /* 0x0000003f08087287 */ /* 0x000fe4000c000000 */
[----:B------:R-:W-:Y:S02]  /*1c20*/  ULOP3.LUT UR7, UR12, 0x3fff, URZ, 0xc0, !UPT ;  /* 0x00003fff0c077892 */ /* 0x000fe4000f8ec03f */
[----:B------:R-:W-:-:S02]  /*1c30*/  ULOP3.LUT UR12, UR11, 0x10000, URZ, 0xfc, !UPT ;  /* 0x000100000b0c7892 */ /* 0x000fc4000f8efc3f */
[----:B------:R-:W-:Y:S02]  /*1c40*/  ULOP3.LUT UR7, UR7, 0x10000, URZ, 0xfc, !UPT ;  /* 0x0001000007077892 */ /* 0x000fe4000f8efc3f */
[----:B------:R-:W-:Y:S02]  /*1c50*/  UISETP.NE.U32.AND UP0, UPT, UR8, URZ, UPT ;  /* 0x0000003f0800728c */ /* 0x000fe4000bf05070 */
[----:B------:R-:W-:Y:S02]  /*1c60*/  ULEA UR12, UR18, UR12, 0x9 ;  /* 0x0000000c120c7291 */ /* 0x000fe4000f8e483f */
[----:B------:R-:W-:Y:S01]  /*1c70*/  ULEA UR14, UR18, UR7, 0x8 ;  /* 0x00000007120e7291 */ /* 0x000fe2000f8e403f */
[----:B------:R-:W-:Y:S01]  /*1c80*/  UMOV UR13, 0x80000020 ;  /* 0x80000020000d7882 */ /* 0x000fe20000000000 */
[----:B------:R-:W-:Y:S01]  /*1c90*/  UMOV UR15, 0x80000020 ;  /* 0x80000020000f7882 */ /* 0x000fe20000000000 */
[----:B------:R-:W-:-:S06]  /*1ca0*/  UIADD3 UR6, UR6, 0x2, URZ ;  /* 0x0000000206067890 */ /* 0x000fcc000fffe03f */
[----:B------:R-:W-:Y:S01]  /*1cb0*/  QGMMA.64x64x32.F32.E4M3.E4M3 R24, gdesc[UR12], R24, UP0 ;  /* 0x00e000000c1879f3 */ /* 0x000fe2000bf00818 */
[----:B------:R-:W-:Y:S02]  /*1cc0*/  UIADD3 UR12, UR12, 0x2, URZ ;  /* 0x000000020c0c7890 */ /* 0x000fe4000fffe03f */
[----:B------:R-:W-:Y:S01]  /*1cd0*/  UIADD3 UR14, UR14, 0x2, URZ ;  /* 0x000000020e0e7890 */ /* 0x000fe2000fffe03f */
[----:B------:R-:W-:Y:S01]  /*1ce0*/  UMOV UR13, 0x80000020 ;  /* 0x80000020000d7882 */ /* 0x000fe20000000000 */
[----:B------:R-:W-:Y:S01]  /*1cf0*/  UMOV UR15, 0x80000020 ;  /* 0x80000020000f7882 */ /* 0x000fe20000000000 */
[----:B------:R-:W-:-:S04]  /*1d00*/  UISETP.NE.AND UP0, UPT, UR6, UR20, UPT ;  /* 0x000000140600728c */ /* 0x000fc8000bf05270 */
[----:B------:R-:W-:-:S06]  /*1d10*/  USEL UR7, URZ, 0x1, UP0 ;  /* 0x000000013f077887 */ /* 0x000fcc0008000000 */
[----:B------:R-:W-:Y:S01]  /*1d20*/  ISETP.NE.AND P0, PT, RZ, UR7, PT ;  /* 0x00000007ff007c0c */ /* 0x000fe2000bf05270 */
[----:B------:R-:W-:Y:S03]  /*1d30*/  QGMMA.64x64x32.F32.E4M3.E4M3 R24, gdesc[UR12], R24, gsb0 ;  /* 0x00e000000c1879f3 */ /* 0x000fe60008000818 */
[----:B------:R-:W-:-:S09]  /*1d40*/  WARPGROUP.DEPBAR.LE gsb0, 0x1 ;  /* 0x00008000000079c5 */ /* 0x000fd20000010100 */
[----:B------:R-:W-:Y:S05]  /*1d50*/  @!P0 BRA `(.L_x_25) ;  /* 0x0000000000888947 */ /* 0x000fea0003800000 */
[----:B------:R-:W-:Y:S02]  /*1d60*/  WARPGROUP.DEPBAR.LE gsb0, 0x0 ;  /* 0x00008000000079c5 */ /* 0x000fe40000010000 */
[----:B------:R-:W-:-:S01]  /*1d70*/  FADD R79, R24, R79 ;  /* 0x0000004f184f7221 */ /* 0x000fc20000000000 */
[----:B------:R-:W-:Y:S01]  /*1d80*/  FADD R78, R25, R78 ;  /* 0x0000004e194e7221 */ /* 0x000fe20000000000 */
        /* <DEDUP_REMOVED lines=30> */
[----:B------:R-:W-:-:S06]  /*1f70*/  UMOV UR6, URZ ;  /* 0x0000003f00067c82 */ /* 0x000fcc0008000000 */
.L_x_25:
[----:B------:R-:W-:Y:S05]  /*1f80*/  @!P1 BRA `(.L_x_26) ;  /* 0x0000000000049947 */ /* 0x000fea0003800000 */
[----:B------:R-:W-:Y:S01]  /*1f90*/  BPT.TRAP 0x1 ;  /* 0x000000040000795c */ /* 0x000fe20000300000 */
.L_x_26:
[----:B------:R-:W-:Y:S01]  /*1fa0*/  ULEA UR8, UR19, UR10, 0x3 ;  /* 0x0000000a13087291 */ /* 0x000fe2000f8e183f */
[----:B------:R-:W-:-:S03]  /*1fb0*/  ISETP.GT.U32.AND P0, PT, R4, 0x1, PT ;  /* 0x000000010400780c */ /* 0x000fc60003f04070 */
[----:B------:R-:W-:-:S04]  /*1fc0*/  UIADD3 UR8, UR8, 0x90, URZ ;  /* 0x0000009008087890 */ /* 0x000fc8000fffe03f */
[----:B------:R-:W-:-:S09]  /*1fd0*/  UPRMT UR8, URZ, 0x654, UR8 ;  /* 0x000006543f087896 */ /* 0x000fd20008000008 */
[----:B------:R-:W-:Y:S01]  /*1fe0*/  SYNCS.ARRIVE.TRANS64.RED.A1T0 RZ, [UR8], RZ ;  /* 0x000000ffffff79a7 */ /* 0x000fe20008100408 */
[----:B------:R-:W-:Y:S05]  /*1ff0*/  @P0 BRA `(.L_x_27) ;  /* 0x0000000000040947 */ /* 0x000fea0003800000 */
[----:B------:R-:W-:Y:S01]  /*2000*/  BPT.TRAP 0x1 ;  /* 0x000000040000795c */ /* 0x000fe20000300000 */
.L_x_27:
[----:B------:R-:W-:Y:S01]  /*2010*/  UIADD3 UR18, UR18, 0x1, URZ ;  /* 0x0000000112127890 */ /* 0x000fe2000fffe03f */
[C---:B------:R-:W-:Y:S01]  /*2020*/  ISETP.GT.AND P0, PT, R6.reuse, 0x1, PT ;  /* 0x000000010600780c */ /* 0x040fe20003f04270 */
[----:B------:R-:W-:Y:S01]  /*2030*/  UIADD3 UR19, UR19, 0x1, URZ ;  /* 0x0000000113137890 */ /* 0x000fe2000fffe03f */
[----:B------:R-:W-:Y:S01]  /*2040*/  VIADD R6, R6, 0xffffffff ;  /* 0xffffffff06067836 */ /* 0x000fe20000000000 */
[----:B------:R-:W-:Y:S02]  /*2050*/  UISETP.NE.AND UP0, UPT, UR18, 0x12, UPT ;  /* 0x000000121200788c */ /* 0x000fe4000bf05270 */
[----:B------:R-:W-:Y:S02]  /*2060*/  UISETP.NE.AND UP1, UPT, UR19, 0x12, UPT ;  /* 0x000000121300788c */ /* 0x000fe4000bf25270 */
[----:B------:R-:W-:Y:S02]  /*2070*/  USEL UR8, URZ, 0x1, UP0 ;  /* 0x000000013f087887 */ /* 0x000fe40008000000 */
[----:B------:R-:W-:-:S02]  /*2080*/  USEL UR18, UR18, URZ, UP0 ;  /* 0x0000003f12127287 */ /* 0x000fc40008000000 */
[----:B------:R-:W-:Y:S02]  /*2090*/  USEL UR19, UR19, URZ, UP1 ;  /* 0x0000003f13137287 */ /* 0x000fe40008800000 */
[----:B------:R-:W-:Y:S01]  /*20a0*/  LOP3.LUT R9, R9, UR8, RZ, 0x3c, !PT ;  /* 0x0000000809097c12 */ /* 0x000fe2000f8e3cff */
[----:B------:R-:W-:Y:S01]  /*20b0*/  UMOV UR8, 0x1 ;  /* 0x0000000100087882 */ /* 0x000fe20000000000 */
[----:B------:R-:W-:Y:S08]  /*20c0*/  @P0 BRA `(.L_x_28) ;  /* 0xfffffff800880947 */ /* 0x000ff0000383ffff */
.L_x_20:
[----:B------:R-:W-:Y:S01]  /*20d0*/  UISETP.NE.AND UP0, UPT, UR6, URZ, UPT ;  /* 0x0000003f0600728c */ /* 0x000fe2000bf05270 */
[----:B01----:R-:W0:Y:S03]  /*20e0*/  LDC R6, c[0x0][0x28c] ;  /* 0x0000a300ff067b82 */ /* 0x003e260000000800 */
[----:B------:R-:W-:-:S06]  /*20f0*/  USEL UR6, URZ, 0x1, !UP0 ;  /* 0x000000013f067887 */ /* 0x000fcc000c000000 */
[----:B------:R-:W-:Y:S02]  /*2100*/  ISETP.NE.AND P0, PT, RZ, UR6, PT ;  /* 0x00000006ff007c0c */ /* 0x000fe4000bf05270 */
[----:B0-----:R-:W-:-:S11]  /*2110*/  ISETP.GE.AND P1, PT, R6, 0x1, PT ;  /* 0x000000010600780c */ /* 0x001fd60003f26270 */
[----:B------:R-:W-:Y:S05]  /*2120*/  @!P0 BRA `(.L_x_29) ;  /* 0x0000000000848947 */ /* 0x000fea0003800000 */
[----:B------:R-:W-:Y:S02]  /*2130*/  WARPGROUP.DEPBAR.LE gsb0, 0x0 ;  /* 0x00008000000079c5 */ /* 0x000fe40000010000 */
[----:B------:R-:W-:Y:S01]  /*2140*/  FADD R79, R24, R79 ;  /* 0x0000004f184f7221 */ /* 0x000fe20000000000 */
        /* <DEDUP_REMOVED lines=30> */
[----:B------:R-:W-:-:S07]  /*2330*/  FADD R14, R14, R55 ;  /* 0x000000370e0e7221 */ /* 0x000fce0000000000 */
.L_x_29:
[----:B------:R-:W-:Y:S02]  /*2340*/  WARPGROUP.DEPBAR.LE gsb0, 0x0 ;  /* 0x00008000000079c5 */ /* 0x000fe40000010000 */
[----:B------:R-:W-:Y:S05]  /*2350*/  @!P1 BRA `(.L_x_30) ;  /* 0x0000000000409947 */ /* 0x000fea0003800000 */
[----:B------:R-:W-:-:S13]  /*2360*/  ISETP.NE.AND P0, PT, R80, 0x3, PT ;  /* 0x000000035000780c */ /* 0x000fda0003f05270 */
[----:B------:R-:W-:Y:S05]  /*2370*/  @!P0 BRA `(.L_x_31) ;  /* 0x0000000000048947 */ /* 0x000fea0003800000 */
[----:B------:R-:W-:Y:S01]  /*2380*/  BPT.TRAP 0x1 ;  /* 0x000000040000795c */ /* 0x000fe20000300000 */
.L_x_31:
[----:B------:R-:W-:Y:S01]  /*2390*/  UISETP.LT.AND UP0, UPT, UR9, 0x1, UPT ;  /* 0x000000010900788c */ /* 0x000fe2000bf01270 */
[----:B------:R-:W-:-:S03]  /*23a0*/  ISETP.GT.U32.AND P0, PT, R4, 0x1, PT ;  /* 0x000000010400780c */ /* 0x000fc60003f04070 */
[----:B------:R-:W-:-:S04]  /*23b0*/  USEL UR8, UR9, 0x1, UP0 ;  /* 0x0000000109087887 */ /* 0x000fc80008000000 */
[----:B------:R-:W-:-:S04]  /*23c0*/  UIADD3 UR8, UR5, UR9, -UR8 ;  /* 0x0000000905087290 */ /* 0x000fc8000fffe808 */
[----:B------:R-:W-:-:S04]  /*23d0*/  UIMAD.WIDE.U32 UR6, UR8, 0x38e38e39, URZ ;  /* 0x38e38e39080678a5 */ /* 0x000fc8000f8e003f */
[----:B------:R-:W-:-:S04]  /*23e0*/  USHF.R.U32.HI UR6, URZ, 0x2, UR7 ;  /* 0x000000023f067899 */ /* 0x000fc80008011607 */
[----:B------:R-:W-:-:S04]  /*23f0*/  UIMAD UR8, UR6, -0x12, UR8 ;  /* 0xffffffee060878a4 */ /* 0x000fc8000f8e0208 */
[----:B------:R-:W-:-:S04]  /*2400*/  ULEA UR8, UR8, UR10, 0x3 ;  /* 0x0000000a08087291 */ /* 0x000fc8000f8e183f */
[----:B------:R-:W-:-:S04]  /*2410*/  UIADD3 UR8, UR8, 0x90, URZ ;  /* 0x0000009008087890 */ /* 0x000fc8000fffe03f */
[----:B------:R-:W-:-:S09]  /*2420*/  UPRMT UR8, URZ, 0x654, UR8 ;  /* 0x000006543f087896 */ /* 0x000fd20008000008 */
[----:B------:R-:W-:Y:S01]  /*2430*/  SYNCS.ARRIVE.TRANS64.RED.A1T0 RZ, [UR8], RZ ;  /* 0x000000ffffff79a7 */ /* 0x000fe20008100408 */
[----:B------:R-:W-:Y:S05]  /*2440*/  @P0 BRA `(.L_x_30) ;  /* 0x0000000000040947 */ /* 0x000fea0003800000 */
[----:B------:R-:W-:Y:S01]  /*2450*/  BPT.TRAP 0x1 ;  /* 0x000000040000795c */ /* 0x000fe20000300000 */
.L_x_30:
[----:B------:R-:W0:Y:S01]  /*2460*/  LDC R24, c[0x0][0x288] ;  /* 0x0000a200ff187b82 */ /* 0x000e220000000800 */
[--C-:B------:R-:W-:Y:S01]  /*2470*/  SHF.R.U32.HI R6, RZ, 0x2, R2.reuse ;  /* 0x00000002ff067819 */ /* 0x100fe20000011602 */
[----:B------:R-:W-:Y:S01]  /*2480*/  IMAD.SHL.U32 R17, R12, 0x40, RZ ;  /* 0x000000400c117824 */ /* 0x000fe200078e00ff */
[----:B------:R-:W-:Y:S01]  /*2490*/  SHF.R.U32.HI R9, RZ, 0x7, R2 ;  /* 0x00000007ff097819 */ /* 0x000fe20000011602 */
[----:B------:R-:W-:Y:S01]  /*24a0*/  UIADD3 UR5, UR9, UR5, URZ ;  /* 0x0000000509057290 */ /* 0x000fe2000fffe03f */
[----:B------:R-:W-:Y:S01]  /*24b0*/  LOP3.LUT R7, R6, 0x7, RZ, 0xc0, !PT ;  /* 0x0000000706077812 */ /* 0x000fe200078ec0ff */
[C---:B------:R-:W-:Y:S01]  /*24c0*/  IMAD.SHL.U32 R12, R2.reuse, 0x2, RZ ;  /* 0x00000002020c7824 */ /* 0x040fe200078e00ff */
[----:B------:R-:W-:Y:S01]  /*24d0*/  LOP3.LUT R6, R9, 0x1, RZ, 0xc0, !PT ;  /* 0x0000000109067812 */ /* 0x000fe200078ec0ff */
[----:B------:R-:W-:Y:S01]  /*24e0*/  UISETP.GT.U32.AND UP0, UPT, UR5, 0x11, UPT ;  /* 0x000000110500788c */ /* 0x000fe2000bf04070 */
[C---:B------:R-:W-:Y:S01]  /*24f0*/  LOP3.LUT R13, R2.reuse, 0x3, RZ, 0xc0, !PT ;  /* 0x00000003020d7812 */ /* 0x040fe200078ec0ff */
[----:B------:R-:W-:Y:S01]  /*2500*/  ULDC UR12, c[0x0][0x284] ;  /* 0x0000a100000c7ab9 */ /* 0x000fe20000000800 */
[----:B------:R-:W-:Y:S01]  /*2510*/  LOP3.LUT R8, R2, 0x60, RZ, 0xc0, !PT ;  /* 0x0000006002087812 */ /* 0x000fe200078ec0ff */
[----:B------:R-:W-:Y:S01]  /*2520*/  IMAD.SHL.U32 R26, R6, 0x40, RZ ;  /* 0x00000040061a7824 */ /* 0x000fe200078e00ff */
[----:B------:R-:W-:Y:S01]  /*2530*/  UISETP.LT.U32.AND UP0, UPT, UR9, 0x12, UP0 ;  /* 0x000000120900788c */ /* 0x000fe20008701070 */
[----:B------:R-:W-:Y:S01]  /*2540*/  SHF.R.S32.HI R32, RZ, 0x1f, R69 ;  /* 0x0000001fff207819 */ /* 0x000fe20000011445 */
[----:B------:R-:W-:Y:S01]  /*2550*/  UISETP.GE.U32.AND UP1, UPT, UR9, 0x12, UPT ;  /* 0x000000120900788c */ /* 0x000fe2000bf26070 */
[----:B------:R-:W-:Y:S01]  /*2560*/  SHF.R.U32.HI R8, RZ, 0x1, R8 ;  /* 0x00000001ff087819 */ /* 0x000fe20000011608 */
[----:B------:R-:W-:Y:S01]  /*2570*/  ULDC.64 UR10, c[0x0][0x5d0] ;  /* 0x00017400000a7ab9 */ /* 0x000fe20000000a00 */
[--C-:B------:R-:W-:Y:S01]  /*2580*/  LOP3.LUT R9, R26, 0x40, R7.reuse, 0xe2, !PT ;  /* 0x000000401a097812 */ /* 0x100fe200078ee207 */
[----:B------:R-:W-:Y:S01]  /*2590*/  UIMAD.WIDE.U32 UR6, UR5, 0x38e38e39, URZ ;  /* 0x38e38e39050678a5 */ /* 0x000fe2000f8e003f */
[----:B------:R-:W-:Y:S01]  /*25a0*/  IADD3 R25, RZ, -R8, -R7 ;  /* 0x80000008ff197210 */ /* 0x000fe20007ffe807 */
[----:B------:R-:W-:Y:S01]  /*25b0*/  USEL UR8, URZ, 0x1, !UP0 ;  /* 0x000000013f087887 */ /* 0x000fe2000c000000 */
[----:B------:R-:W-:Y:S01]  /*25c0*/  LOP3.LUT R12, R17, 0x6, R12, 0xf8, !PT ;  /* 0x00000006110c7812 */ /* 0x000fe200078ef80c */
[----:B------:R-:W-:Y:S01]  /*25d0*/  USHF.R.U32.HI UR6, URZ, 0x2, UR7 ;  /* 0x000000023f067899 */ /* 0x000fe20008011607 */
[----:B0-----:R-:W-:Y:S01]  /*25e0*/  IMAD R26, R13, -0x2, R24 ;  /* 0xfffffffe0d1a7824 */ /* 0x001fe200078e0218 */
[----:B------:R-:W-:Y:S01]  /*25f0*/  ISETP.GE.AND P0, PT, R17, R24, PT ;  /* 0x000000181100720c */ /* 0x000fe20003f06270 */
[----:B------:R-:W-:Y:S01]  /*2600*/  IMAD.SHL.U32 R24, R16, 0x80, RZ ;  /* 0x0000008010187824 */ /* 0x000fe200078e00ff */
[----:B------:R-:W-:Y:S01]  /*2610*/  SHF.R.S32.HI R13, RZ, 0x1f, R12 ;  /* 0x0000001fff0d7819 */ /* 0x000fe2000001140c */
[----:B------:R-:W-:Y:S01]  /*2620*/  IMAD R25, R6, -0x40, R25 ;  /* 0xffffffc006197824 */ /* 0x000fe200078e0219 */
[----:B------:R-:W-:Y:S01]  /*2630*/  ULOP3.LUT UR4, UR4, UR8, URZ, 0x3c, !UPT ;  /* 0x0000000804047292 */ /* 0x000fe2000f8e3c3f */
[----:B------:R-:W-:Y:S01]  /*2640*/  IMAD R6, R32, UR10, RZ ;  /* 0x0000000a20067c24 */ /* 0x000fe2000f8e02ff */
[----:B------:R-:W-:Y:S01]  /*2650*/  ISETP.GE.OR P0, PT, R24, UR12, P0 ;  /* 0x0000000c18007c0c */ /* 0x000fe20008706670 */
[----:B------:R-:W-:Y:S01]  /*2660*/  IMAD.WIDE R28, R16, 0x80, RZ ;  /* 0x00000080101c7825 */ /* 0x000fe200078e02ff */
[----:B------:R-:W-:Y:S01]  /*2670*/  UIMAD UR5, UR6, -0x12, UR5 ;  /* 0xffffffee060578a4 */ /* 0x000fe2000f8e0205 */
[----:B------:R-:W-:Y:S01]  /*2680*/  IADD3 R25, -R24, UR12, R25 ;  /* 0x0000000c18197c10 */ /* 0x000fe2000fffe119 */
[----:B------:R-:W-:Y:S01]  /*2690*/  @UP1 ULOP3.LUT UR4, UR4, 0x1, UR6, 0x78, !UPT ;  /* 0x0000000104041892 */ /* 0x000fe2000f8e7806 */
[C---:B------:R-:W-:Y:S01]  /*26a0*/  IMAD R27, R69.reuse, UR11, R6 ;  /* 0x0000000b451b7c24 */ /* 0x040fe2000f8e0206 */
[----:B------:R-:W-:Y:S01]  /*26b0*/  LOP3.LUT R33, R28, R9, R8, 0xfe, !PT ;  /* 0x000000091c217212 */ /* 0x000fe200078efe08 */
[----:B------:R-:W-:-:S04]  /*26c0*/  IMAD.WIDE.U32 R6, R69, UR10, R12 ;  /* 0x0000000a45067c25 */ /* 0x000fc8000f8e000c */
[----:B------:R-:W-:Y:S02]  /*26d0*/  IMAD.IADD R7, R7, 0x1, R27 ;  /* 0x0000000107077824 */ /* 0x000fe400078e021b */
[----:B------:R-:W-:Y:S02]  /*26e0*/  IMAD.IADD R26, R26, 0x1, -R17 ;  /* 0x000000011a1a7824 */ /* 0x000fe400078e0a11 */
[----:B------:R-:W-:Y:S01]  /*26f0*/  IMAD.MOV.U32 R24, RZ, RZ, -0x1 ;  /* 0xffffffffff187424 */ /* 0x000fe200078e00ff */
[----:B------:R-:W-:Y:S06]  /*2700*/  @P0 BRA `(.L_x_32) ;  /* 0x0000002400940947 */ /* 0x000fec0003800000 */
[----:B------:R-:W0:Y:S01]  /*2710*/  LDC.64 R30, c[0x0][0x5c8] ;  /* 0x00017200ff1e7b82 */ /* 0x000e220000000a00 */
[----:B------:R-:W-:Y:S01]  /*2720*/  ULDC.64 UR6, c[0x0][0x5c0] ;  /* 0x0001700000067ab9 */ /* 0x000fe20000000a00 */
[----:B------:R-:W-:Y:S01]  /*2730*/  BSSY B0, `(.L_x_32) ;  /* 0x0000262000007945 */ /* 0x000fe20003800000 */
[-C--:B0-----:R-:W-:Y:S02]  /*2740*/  IMAD R8, R29, R30.reuse, RZ ;  /* 0x0000001e1d087224 */ /* 0x081fe400078e02ff */
[----:B------:R-:W-:-:S04]  /*2750*/  IMAD.WIDE.U32 R6, R33, R30, R6 ;  /* 0x0000001e21067225 */ /* 0x000fc800078e0006 */
[----:B------:R-:W-:Y:S01]  /*2760*/  IMAD R17, R33, R31, R8 ;  /* 0x0000001f21117224 */ /* 0x000fe200078e0208 */
[----:B------:R-:W-:Y:S02]  /*2770*/  LEA R9, P0, R30, R6, 0x3 ;  /* 0x000000061e097211 */ /* 0x000fe400078018ff */
[----:B------:R-:W-:Y:S01]  /*2780*/  IADD3 R8, P1, R6, UR6, RZ ;  /* 0x0000000606087c10 */ /* 0x000fe2000ff3e0ff */
[----:B------:R-:W-:Y:S01]  /*2790*/  IMAD.IADD R17, R7, 0x1, R17 ;  /* 0x0000000107117824 */ /* 0x000fe200078e0211 */
[----:B------:R-:W-:-:S04]  /*27a0*/  IADD3 R6, P2, R9, UR6, RZ ;  /* 0x0000000609067c10 */ /* 0x000fc8000ff5e0ff */
[----:B------:R-:W-:Y:S02]  /*27b0*/  LEA.HI.X R7, R30, R17, R31, 0x3, P0 ;  /* 0x000000111e077211 */ /* 0x000fe400000f1c1f */
[----:B----45:R-:W-:Y:S02]  /*27c0*/  FSETP.NEU.AND P0, PT, R10, RZ, PT ;  /* 0x000000ff0a00720b */ /* 0x030fe40003f0d000 */
[----:B------:R-:W-:Y:S02]  /*27d0*/  IADD3.X R9, R17, UR7, RZ, P1, !PT ;  /* 0x0000000711097c10 */ /* 0x000fe40008ffe4ff */
[----:B------:R-:W-:-:S09]  /*27e0*/  IADD3.X R7, R7, UR7, RZ, P2, !PT ;  /* 0x0000000707077c10 */ /* 0x000fd200097fe4ff */
[----:B------:R-:W-:Y:S05]  /*27f0*/  @!P0 BRA `(.L_x_33) ;  /* 0x0000001c00148947 */ /* 0x000fea0003800000 */
[----:B------:R-:W-:Y:S01]  /*2800*/  ULDC.64 UR6, c[0x0][0x5b8] ;  /* 0x00016e0000067ab9 */ /* 0x000fe20000000a00 */
[----:B------:R-:W-:Y:S01]  /*2810*/  ISETP.GE.AND P0, PT, R26, 0x1, PT ;  /* 0x000000011a00780c */ /* 0x000fe20003f06270 */
[----:B------:R-:W-:Y:S01]  /*2820*/  IMAD R30, R32, UR6, RZ ;  /* 0x00000006201e7c24 */ /* 0x000fe2000f8e02ff */
[----:B------:R-:W-:Y:S01]  /*2830*/  ULDC.64 UR10, c[0x0][0x5a8] ;  /* 0x00016a00000a7ab9 */ /* 0x000fe20000000a00 */
[----:B------:R-:W-:Y:S01]  /*2840*/  IMAD.WIDE.U32 R16, R69, UR6, R12 ;  /* 0x0000000645107c25 */ /* 0x000fe2000f8e000c */
[----:B------:R-:W-:Y:S01]  /*2850*/  ISETP.LT.OR P3, PT, R25, 0x1, !P0 ;  /* 0x000000011900780c */ /* 0x000fe20004761670 */
[----:B------:R-:W-:Y:S02]  /*2860*/  BSSY B1, `(.L_x_34) ;  /* 0x000000c000017945 */ /* 0x000fe40003800000 */
[----:B------:R-:W-:Y:S01]  /*2870*/  IMAD R69, R69, UR7, R30 ;  /* 0x0000000745457c24 */ /* 0x000fe2000f8e021e */
[----:B------:R-:W-:Y:S02]  /*2880*/  ULDC.64 UR6, c[0x0][0x5b0] ;  /* 0x00016c0000067ab9 */ /* 0x000fe40000000a00 */
[----:B------:R-:W-:-:S02]  /*2890*/  IMAD R27, R29, UR6, RZ ;  /* 0x000000061d1b7c24 */ /* 0x000fc4000f8e02ff */
[----:B------:R-:W-:Y:S02]  /*28a0*/  IMAD.IADD R17, R17, 0x1, R69 ;  /* 0x0000000111117824 */ /* 0x000fe400078e0245 */
[C---:B------:R-:W-:Y:S02]  /*28b0*/  IMAD R27, R33.reuse, UR7, R27 ;  /* 0x00000007211b7c24 */ /* 0x040fe4000f8e021b */
[----:B------:R-:W-:-:S03]  /*28c0*/  IMAD.WIDE.U32 R12, R33, UR6, R16 ;  /* 0x00000006210c7c25 */ /* 0x000fc6000f8e0010 */
[----:B------:R-:W-:-:S04]  /*28d0*/  IADD3 R12, P1, R12, UR10, RZ ;  /* 0x0000000a0c0c7c10 */ /* 0x000fc8000ff3e0ff */
[--C-:B------:R-:W-:Y:S02]  /*28e0*/  IADD3.X R13, R13, UR11, R27.reuse, P1, !PT ;  /* 0x0000000b0d0d7c10 */ /* 0x100fe40008ffe41b */
[----:B------:R-:W-:Y:S01]  /*28f0*/  PRMT R27, RZ, 0x7610, R27 ;  /* 0x00007610ff1b7816 */ /* 0x000fe2000000001b */
[----:B------:R-:W-:Y:S06]  /*2900*/  @P3 BRA `(.L_x_35) ;  /* 0x0000000000043947 */ /* 0x000fec0003800000 */
[----:B------:R0:W5:Y:S02]  /*2910*/  LDG.E.U8 R27, desc[UR16][R12.64] ;  /* 0x000000100c1b7981 */ /* 0x000164000c1e1100 */
.L_x_35:
[----:B------:R-:W-:Y:S05]  /*2920*/  BSYNC B1 ;  /* 0x0000000000017941 */ /* 0x000fea0003800000 */
.L_x_34:
[----:B-----5:R-:W-:Y:S01]  /*2930*/  LOP3.LUT R27, R27, 0xff, RZ, 0xc0, !PT ;  /* 0x000000ff1b1b7812 */ /* 0x020fe200078ec0ff */
[----:B------:R-:W-:Y:S01]  /*2940*/  BSSY B1, `(.L_x_36) ;  /* 0x000000c000017945 */ /* 0x000fe20003800000 */
[----:B------:R-:W-:Y:S02]  /*2950*/  ISETP.GE.AND P1, PT, R26, 0x2, PT ;  /* 0x000000021a00780c */ /* 0x000fe40003f26270 */
[----:B------:R-:W-:Y:S02]  /*2960*/  F2FP.F16.E4M3.UNPACK_B R27, R27 ;  /* 0x0000001bff1b723e */ /* 0x000fe400020006ff */
[----:B------:R-:W-:-:S03]  /*2970*/  ISETP.LT.OR P2, PT, R25, 0x1, !P1 ;  /* 0x000000011900780c */ /* 0x000fc60004f41670 */
[----:B------:R-:W-:-:S05]  /*2980*/  HADD2.F32 R27, -RZ, R27.H0_H0 ;  /* 0x2000001bff1b7230 */ /* 0x000fca0000004100 */
[----:B------:R-:W-:Y:S01]  /*2990*/  FMUL R30, R27, R10 ;  /* 0x0000000a1b1e7220 */ /* 0x000fe20000400000 */
[----:B------:R-:W-:-:S03]  /*29a0*/  PRMT R27, RZ, 0x7610, R27 ;  /* 0x00007610ff1b7816 */ /* 0x000fc6000000001b */
[----:B--2---:R-:W-:-:S05]  /*29b0*/  FFMA R30, R79, R3, R30 ;  /* 0x000000034f1e7223 */ /* 0x004fca000000001e */
[----:B------:R-:W-:-:S05]  /*29c0*/  F2FP.SATFINITE.E4M3.F32.PACK_AB_MERGE_C R31, RZ, R30, RZ ;  /* 0x0000001eff1f723e */ /* 0x000fca00048070ff */
[----:B------:R1:W-:Y:S01]  /*29d0*/  @!P3 STG.E.U8 desc[UR16][R8.64], R31 ;  /* 0x0000001f0800b986 */ /* 0x0003e2000c101110 */
[----:B------:R-:W-:Y:S05]  /*29e0*/  @P2 BRA `(.L_x_37) ;  /* 0x0000000000042947 */ /* 0x000fea0003800000 */
[----:B------:R2:W5:Y:S02]  /*29f0*/  LDG.E.U8 R27, desc[UR16][R12.64+0x1] ;  /* 0x000001100c1b7981 */ /* 0x000564000c1e1100 */
.L_x_37:
[----:B------:R-:W-:Y:S05]  /*2a00*/  BSYNC B1 ;  /* 0x0000000000017941 */ /* 0x000fea0003800000 */
.L_x_36:
[----:B-----5:R-:W-:Y:S01]  /*2a10*/  LOP3.LUT R27, R27, 0xff, RZ, 0xc0, !PT ;  /* 0x000000ff1b1b7812 */ /* 0x020fe200078ec0ff */
[----:B------:R-:W-:Y:S01]  /*2a20*/  BSSY B1, `(.L_x_38) ;  /* 0x0000012000017945 */ /* 0x000fe20003800000 */
[----:B-1----:R-:W-:Y:S02]  /*2a30*/  IADD3 R31, P3, R33, 0x8, RZ ;  /* 0x00000008211f7810 */ /* 0x002fe40007f7e0ff */
[----:B------:R-:W-:Y:S02]  /*2a40*/  F2FP.F16.E4M3.UNPACK_B R27, R27 ;  /* 0x0000001bff1b723e */ /* 0x000fe400020006ff */
[----:B------:R-:W-:Y:S01]  /*2a50*/  ISETP.LT.OR P0, PT, R25, 0x9, !P0 ;  /* 0x000000091900780c */ /* 0x000fe20004701670 */
[----:B------:R-:W-:Y:S02]  /*2a60*/  IMAD.X R28, RZ, RZ, R29, P3 ;  /* 0x000000ffff1c7224 */ /* 0x000fe400018e061d */
[----:B------:R-:W-:Y:S02]  /*2a70*/  HADD2.F32 R27, -RZ, R27.H0_H0 ;  /* 0x2000001bff1b7230 */ /* 0x000fe40000004100 */
[----:B------:R-:W-:-:S02]  /*2a80*/  IMAD R28, R28, UR6, RZ ;  /* 0x000000061c1c7c24 */ /* 0x000fc4000f8e02ff */
[----:B------:R-:W-:-:S04]  /*2a90*/  IMAD.WIDE.U32 R16, R31, UR6, R16 ;  /* 0x000000061f107c25 */ /* 0x000fc8000f8e0010 */
[----:B------:R-:W-:Y:S01]  /*2aa0*/  FMUL R27, R27, R10 ;  /* 0x0000000a1b1b7220 */ /* 0x000fe20000400000 */
[----:B------:R-:W-:-:S03]  /*2ab0*/  IMAD R31, R31, UR7, R28 ;  /* 0x000000071f1f7c24 */ /* 0x000fc6000f8e021c */
[----:B------:R-:W-:Y:S01]  /*2ac0*/  FFMA R27, R78, R3, R27 ;  /* 0x000000034e1b7223 */ /* 0x000fe2000000001b */
[----:B------:R-:W-:-:S04]  /*2ad0*/  IADD3 R16, P3, R16, UR10, RZ ;  /* 0x0000000a10107c10 */ /* 0x000fc8000ff7e0ff */
[----:B------:R-:W-:Y:S02]  /*2ae0*/  F2FP.SATFINITE.E4M3.F32.PACK_AB_MERGE_C R29, RZ, R27, RZ ;  /* 0x0000001bff1d723e */ /* 0x000fe400048070ff */
[----:B------:R-:W-:Y:S02]  /*2af0*/  IADD3.X R17, R17, UR11, R31, P3, !PT ;  /* 0x0000000b11117c10 */ /* 0x000fe40009ffe41f */
[----:B------:R-:W-:Y:S01]  /*2b00*/  PRMT R27, RZ, 0x7610, R27 ;  /* 0x00007610ff1b7816 */ /* 0x000fe2000000001b */
[----:B------:R1:W-:Y:S01]  /*2b10*/  @!P2 STG.E.U8 desc[UR16][R8.64+0x1], R29 ;  /* 0x0000011d0800a986 */ /* 0x0003e2000c101110 */
[----:B------:R-:W-:Y:S05]  /*2b20*/  @P0 BRA `(.L_x_39) ;  /* 0x0000000000040947 */ /* 0x000fea0003800000 */
[----:B------:R3:W5:Y:S02]  /*2b30*/  LDG.E.U8 R27, desc[UR16][R16.64] ;  /* 0x00000010101b7981 */ /* 0x000764000c1e1100 */
.L_x_39:
[----:B------:R-:W-:Y:S05]  /*2b40*/  BSYNC B1 ;  /* 0x0000000000017941 */ /* 0x000fea0003800000 */
.L_x_38:
[----:B-----5:R-:W-:Y:S01]  /*2b50*/  LOP3.LUT R27, R27, 0xff, RZ, 0xc0, !PT ;  /* 0x000000ff1b1b7812 */ /* 0x020fe200078ec0ff */
[----:B------:R-:W-:Y:S01]  /*2b60*/  BSSY B1, `(.L_x_40) ;  /* 0x000000b000017945 */ /* 0x000fe20003800000 */
[----:B------:R-:W-:Y:S02]  /*2b70*/  ISETP.LT.OR P1, PT, R25, 0x9, !P1 ;  /* 0x000000091900780c */ /* 0x000fe40004f21670 */
[----:B------:R-:W-:-:S05]  /*2b80*/  F2FP.F16.E4M3.UNPACK_B R27, R27 ;  /* 0x0000001bff1b723e */ /* 0x000fca00020006ff */
[----:B------:R-:W-:-:S05]  /*2b90*/  HADD2.F32 R27, -RZ, R27.H0_H0 ;  /* 0x2000001bff1b7230 */ /* 0x000fca0000004100 */
[----:B------:R-:W-:Y:S01]  /*2ba0*/  FMUL R28, R27, R10 ;  /* 0x0000000a1b1c7220 */ /* 0x000fe20000400000 */
[----:B------:R-:W-:-:S03]  /*2bb0*/  PRMT R27, RZ, 0x7610, R27 ;  /* 0x00007610ff1b7816 */ /* 0x000fc6000000001b */
[----:B------:R-:W-:-:S05]  /*2bc0*/  FFMA R28, R77, R3, R28 ;  /* 0x000000034d1c7223 */ /* 0x000fca000000001c */
[----:B-1----:R-:W-:-:S05]  /*2bd0*/  F2FP.SATFINITE.E4M3.F32.PACK_AB_MERGE_C R29, RZ, R28, RZ ;  /* 0x0000001cff1d723e */ /* 0x002fca00048070ff */
[----:B------:R1:W-:Y:S01]  /*2be0*/  @!P0 STG.E.U8 desc[UR16][R6.64], R29 ;  /* 0x0000001d06008986 */ /* 0x0003e2000c101110 */
[----:B------:R-:W-:Y:S05]  /*2bf0*/  @P1 BRA `(.L_x_41) ;  /* 0x0000000000041947 */ /* 0x000fea0003800000 */
[----:B------:R4:W5:Y:S02]  /*2c00*/  LDG.E.U8 R27, desc[UR16][R16.64+0x1] ;  /* 0x00000110101b7981 */ /* 0x000964000c1e1100 */
.L_x_41:
[----:B------:R-:W-:Y:S05]  /*2c10*/  BSYNC B1 ;  /* 0x0000000000017941 */ /* 0x000fea0003800000 */
.L_x_40:
[----:B-----5:R-:W-:Y:S01]  /*2c20*/  LOP3.LUT R27, R27, 0xff, RZ, 0xc0, !PT ;  /* 0x000000ff1b1b7812 */ /* 0x020fe200078ec0ff */
[----:B------:R-:W-:Y:S01]  /*2c30*/  BSSY B1, `(.L_x_42) ;  /* 0x000000c000017945 */ /* 0x000fe20003800000 */
[----:B------:R-:W-:Y:S02]  /*2c40*/  ISETP.GE.AND P0, PT, R26, 0x9, PT ;  /* 0x000000091a00780c */ /* 0x000fe40003f06270 */
[----:B------:R-:W-:Y:S02]  /*2c50*/  F2FP.F16.E4M3.UNPACK_B R27, R27 ;  /* 0x0000001bff1b723e */ /* 0x000fe400020006ff */
[----:B------:R-:W-:-:S03]  /*2c60*/  ISETP.LT.OR P2, PT, R25, 0x1, !P0 ;  /* 0x000000011900780c */ /* 0x000fc60004741670 */
[----:B------:R-:W-:-:S05]  /*2c70*/  HADD2.F32 R27, -RZ, R27.H0_H0 ;  /* 0x2000001bff1b7230 */ /* 0x000fca0000004100 */
[----:B------:R-:W-:-:S04]  /*2c80*/  FMUL R27, R27, R10 ;  /* 0x0000000a1b1b7220 */ /* 0x000fc80000400000 */
[----:B------:R-:W-:-:S05]  /*2c90*/  FFMA R27, R76, R3, R27 ;  /* 0x000000034c1b7223 */ /* 0x000fca000000001b */
[----:B-1----:R-:W-:Y:S02]  /*2ca0*/  F2FP.SATFINITE.E4M3.F32.PACK_AB_MERGE_C R29, RZ, R27, RZ ;  /* 0x0000001bff1d723e */ /* 0x002fe400048070ff */
[----:B------:R-:W-:-:S03]  /*2cb0*/  PRMT R27, RZ, 0x7610, R27 ;  /* 0x00007610ff1b7816 */ /* 0x000fc6000000001b */
[----:B------:R1:W-:Y:S01]  /*2cc0*/  @!P1 STG.E.U8 desc[UR16][R6.64+0x1], R29 ;  /* 0x0000011d06009986 */ /* 0x0003e2000c101110 */
[----:B------:R-:W-:Y:S05]  /*2cd0*/  @P2 BRA `(.L_x_43) ;  /* 0x0000000000042947 */ /* 0x000fea0003800000 */
[----:B------:R0:W5:Y:S02]  /*2ce0*/  LDG.E.U8 R27, desc[UR16][R12.64+0x8] ;  /* 0x000008100c1b7981 */ /* 0x000164000c1e1100 */
.L_x_43:
[----:B------:R-:W-:Y:S05]  /*2cf0*/  BSYNC B1 ;  /* 0x0000000000017941 */ /* 0x000fea0003800000 */
.L_x_42:
        /* <DEDUP_REMOVED lines=13> */
.L_x_45:
[----:B------:R-:W-:Y:S05]  /*2dd0*/  BSYNC B1 ;  /* 0x0000000000017941 */ /* 0x000fea0003800000 */
.L_x_44:
[----:B-----5:R-:W-:Y:S01]  /*2de0*/  LOP3.LUT R27, R27, 0xff, RZ, 0xc0, !PT ;  /* 0x000000ff1b1b7812 */ /* 0x020fe200078ec0ff */
[----:B------:R-:W-:Y:S01]  /*2df0*/  BSSY B1, `(.L_x_46) ;  /* 0x000000b000017945 */ /* 0x000fe20003800000 */
[----:B------:R-:W-:Y:S02]  /*2e00*/  ISETP.LT.OR P0, PT, R25, 0x9, !P0 ;  /* 0x000000091900780c */ /* 0x000fe40004701670 */
[----:B------:R-:W-:-:S05]  /*2e10*/  F2FP.F16.E4M3.UNPACK_B R27, R27 ;  /* 0x0000001bff1b723e */ /* 0x000fca00020006ff */
        /* <DEDUP_REMOVED lines=8> */
.L_x_47:
[----:B------:R-:W-:Y:S05]  /*2ea0*/  BSYNC B1 ;  /* 0x0000000000017941 */ /* 0x000fea0003800000 */
.L_x_46:
        /* <DEDUP_REMOVED lines=12> */
.L_x_49:
[----:B------:R-:W-:Y:S05]  /*2f70*/  BSYNC B1 ;  /* 0x0000000000017941 */ /* 0x000fea0003800000 */
.L_x_48:
        /* <DEDUP_REMOVED lines=13> */
.L_x_51:
[----:B------:R-:W-:Y:S05]  /*3050*/  BSYNC B1 ;  /* 0x0000000000017941 */ /* 0x000fea0003800000 */
.L_x_50:
        /* <DEDUP_REMOVED lines=13> */
.L_x_53:
[----:B------:R-:W-:Y:S05]  /*3130*/  BSYNC B1 ;  /* 0x0000000000017941 */ /* 0x000fea0003800000 */
.L_x_52:
        /* <DEDUP_REMOVED lines=12> */
.L_x_55:
[----:B------:R-:W-:Y:S05]  /*3200*/  BSYNC B1 ;  /* 0x0000000000017941 */ /* 0x000fea0003800000 */
.L_x_54:
        /* <DEDUP_REMOVED lines=12> */
.L_x_57:
[----:B------:R-:W-:Y:S05]  /*32d0*/  BSYNC B1 ;  /* 0x0000000000017941 */ /* 0x000fea0003800000 */
.L_x_56:
        /* <DEDUP_REMOVED lines=13> */
.L_x_59:
[----:B------:R-:W-:Y:S05]  /*33b0*/  BSYNC B1 ;  /* 0x0000000000017941 */ /* 0x000fea0003800000 */
.L_x_58:
        /* <DEDUP_REMOVED lines=13> */
.L_x_61:
[----:B------:R-:W-:Y:S05]  /*3490*/  BSYNC B1 ;  /* 0x0000000000017941 */ /* 0x000fea0003800000 */
.L_x_60:
        /* <DEDUP_REMOVED lines=12> */
.L_x_63:
[----:B------:R-:W-:Y:S05]  /*3560*/  BSYNC B1 ;  /* 0x0000000000017941 */ /* 0x000fea0003800000 */
.L_x_62:
        /* <DEDUP_REMOVED lines=12> */
.L_x_65:
[----:B------:R-:W-:Y:S05]  /*3630*/  BSYNC B1 ;  /* 0x0000000000017941 */ /* 0x000fea0003800000 */
.L_x_64:
        /* <DEDUP_REMOVED lines=13> */
.L_x_67:
[----:B------:R-:W-:Y:S05]  /*3710*/  BSYNC B1 ;  /* 0x0000000000017941 */ /* 0x000fea0003800000 */
.L_x_66:
        /* <DEDUP_REMOVED lines=13> */
.L_x_69:
[----:B------:R-:W-:Y:S05]  /*37f0*/  BSYNC B1 ;  /* 0x0000000000017941 */ /* 0x000fea0003800000 */
.L_x_68:
        /* <DEDUP_REMOVED lines=12> */
.L_x_71:
[----:B------:R-:W-:Y:S05]  /*38c0*/  BSYNC B1 ;  /* 0x0000000000017941 */ /* 0x000fea0003800000 */
.L_x_70:
        /* <DEDUP_REMOVED lines=12> */
.L_x_73:
[----:B------:R-:W-:Y:S05]  /*3990*/  BSYNC B1 ;  /* 0x0000000000017941 */ /* 0x000fea0003800000 */
.L_x_72:
        /* <DEDUP_REMOVED lines=13> */
.L_x_75:
[----:B------:R-:W-:Y:S05]  /*3a70*/  BSYNC B1 ;  /* 0x0000000000017941 */ /* 0x000fea0003800000 */
.L_x_74:
        /* <DEDUP_REMOVED lines=13> */
.L_x_77:
[----:B------:R-:W-:Y:S05]  /*3b50*/  BSYNC B1 ;  /* 0x0000000000017941 */ /* 0x000fea0003800000 */
.L_x_76:
        /* <DEDUP_REMOVED lines=12> */
.L_x_79:
[----:B------:R-:W-:Y:S05]  /*3c20*/  BSYNC B1 ;  /* 0x0000000000017941 */ /* 0x000fea0003800000 */
.L_x_78:
[----:B-----5:R-:W-:Y:S01]  /*3c30*/  LOP3.LUT R27, R27, 0xff, RZ, 0xc0, !PT ;  /* 0x000000ff1b1b7812 */ /* 0x020fe200078ec0ff */
[----:B------:R-:W-:Y:S01]  /*3c40*/  BSSY B1, `(.L_x_80) ;  /* 0x000000b000017945 */ /* 0x000fe20003800000 */
[----:B------:R-:W-:Y:S02]  /*3c50*/  ISETP.LT.OR P1, PT, R25, 0x9, !P1 ;  /* 0x000000091900780c */ /* 0x000fe40004f21670 */
[----:B------:R-:W-:-:S05]  /*3c60*/  F2FP.F16.E4M3.UNPACK_B R27, R27 ;  /* 0x0000001bff1b723e */ /* 0x000fca00020006ff */
[----:B------:R-:W-:-:S05]  /*3c70*/  HADD2.F32 R27, -RZ, R27.H0_H0 ;  /* 0x2000001bff1b7230 */ /* 0x000fca0000004100 */
[----:B------:R-:W-:-:S04]  /*3c80*/  FMUL R28, R27, R10 ;  /* 0x0000000a1b1c7220 */ /* 0x000fc80000400000 */
[----:B------:R-:W-:Y:S01]  /*3c90*/  FFMA R28, R23, R3, R28 ;  /* 0x00000003171c7223 */ /* 0x000fe2000000001c */
[----:B------:R-:W-:-:S04]  /*3ca0*/  PRMT R23, RZ, 0x7610, R23 ;  /* 0x00007610ff177816 */ /* 0x000fc80000000017 */
[----:B------:R-:W-:-:S05]  /*3cb0*/  F2FP.SATFINITE.E4M3.F32.PACK_AB_MERGE_C R27, RZ, R28, RZ ;  /* 0x0000001cff1b723e */ /* 0x000fca00048070ff */
[----:B------:R0:W-:Y:S01]  /*3cc0*/  @!P0 STG.E.U8 desc[UR16][R6.64+0x28], R27 ;  /* 0x0000281b06008986 */ /* 0x0001e2000c101110 */
[----:B------:R-:W-:Y:S05]  /*3cd0*/  @P1 BRA `(.L_x_81) ;  /* 0x0000000000041947 */ /* 0x000fea0003800000 */
[----:B------:R0:W5:Y:S02]  /*3ce0*/  LDG.E.U8 R23, desc[UR16][R16.64+0x29] ;  /* 0x0000291010177981 */ /* 0x000164000c1e1100 */
.L_x_81:
[----:B------:R-:W-:Y:S05]  /*3cf0*/  BSYNC B1 ;  /* 0x0000000000017941 */ /* 0x000fea0003800000 */
.L_x_80:
        /* <DEDUP_REMOVED lines=8> */
[----:B0-----:R-:W-:Y:S02]  /*3d80*/  F2FP.SATFINITE.E4M3.F32.PACK_AB_MERGE_C R27, RZ, R23, RZ ;  /* 0x00000017ff1b723e */ /* 0x001fe400048070ff */
[----:B------:R-:W-:-:S03]  /*3d90*/  PRMT R23, RZ, 0x7610, R23 ;  /* 0x00007610ff177816 */ /* 0x000fc60000000017 */
[----:B------:R0:W-:Y:S01]  /*3da0*/  @!P1 STG.E.U8 desc[UR16][R6.64+0x29], R27 ;  /* 0x0000291b06009986 */ /* 0x0001e2000c101110 */
[----:B------:R-:W-:Y:S05]  /*3db0*/  @P2 BRA `(.L_x_83) ;  /* 0x0000000000042947 */ /* 0x000fea0003800000 */
[----:B------:R0:W5:Y:S02]  /*3dc0*/  LDG.E.U8 R23, desc[UR16][R12.64+0x30] ;  /* 0x000030100c177981 */ /* 0x000164000c1e1100 */
.L_x_83:
[----:B------:R-:W-:Y:S05]  /*3dd0*/  BSYNC B1 ;  /* 0x0000000000017941 */ /* 0x000fea0003800000 */
.L_x_82:
[----:B-----5:R-:W-:Y:S01]  /*3de0*/  LOP3.LUT R23, R23, 0xff, RZ, 0xc0, !PT ;  /* 0x000000ff17177812 */ /* 0x020fe200078ec0ff */
[----:B------:R-:W-:Y:S01]  /*3df0*/  BSSY B1, `(.L_x_84) ;  /* 0x000000c000017945 */ /* 0x000fe20003800000 */
[----:B------:R-:W-:Y:S02]  /*3e00*/  ISETP.GE.AND P1, PT, R26, 0x32, PT ;  /* 0x000000321a00780c */ /* 0x000fe40003f26270 */
[----:B------:R-:W-:Y:S02]  /*3e10*/  F2FP.F16.E4M3.UNPACK_B R23, R23 ;  /* 0x00000017ff17723e */ /* 0x000fe400020006ff */
[----:B------:R-:W-:-:S03]  /*3e20*/  ISETP.LT.OR P3, PT, R25, 0x1, !P1 ;  /* 0x000000011900780c */ /* 0x000fc60004f61670 */
        /* <DEDUP_REMOVED lines=8> */
.L_x_85:
[----:B------:R-:W-:Y:S05]  /*3eb0*/  BSYNC B1 ;  /* 0x0000000000017941 */ /* 0x000fea0003800000 */
.L_x_84:
[----:B-----5:R-:W-:Y:S01]  /*3ec0*/  LOP3.LUT R21, R21, 0xff, RZ, 0xc0, !PT ;  /* 0x000000ff15157812 */ /* 0x020fe200078ec0ff */
[----:B------:R-:W-:Y:S01]  /*3ed0*/  BSSY B1, `(.L_x_86) ;  /* 0x000000b000017945 */ /* 0x000fe20003800000 */
[----:B------:R-:W-:Y:S02]  /*3ee0*/  ISETP.LT.OR P0, PT, R25, 0x9, !P0 ;  /* 0x000000091900780c */ /* 0x000fe40004701670 */
[----:B------:R-:W-:-:S05]  /*3ef0*/  F2FP.F16.E4M3.UNPACK_B R21, R21 ;  /* 0x00000015ff15723e */ /* 0x000fca00020006ff */
        /* <DEDUP_REMOVED lines=8> */
.L_x_87:
[----:B------:R-:W-:Y:S05]  /*3f80*/  BSYNC B1 ;  /* 0x0000000000017941 */ /* 0x000fea0003800000 */
.L_x_86:
        /* <DEDUP_REMOVED lines=12> */
.L_x_89:
[----:B------:R-:W-:Y:S05]  /*4050*/  BSYNC B1 ;  /* 0x0000000000017941 */ /* 0x000fea0003800000 */
.L_x_88:
        /* <DEDUP_REMOVED lines=13> */
.L_x_91:
[----:B------:R-:W-:Y:S05]  /*4130*/  BSYNC B1 ;  /* 0x0000000000017941 */ /* 0x000fea0003800000 */
.L_x_90:
        /* <DEDUP_REMOVED lines=13> */
.L_x_93:
[----:B------:R-:W-:Y:S05]  /*4210*/  BSYNC B1 ;  /* 0x0000000000017941 */ /* 0x000fea0003800000 */
.L_x_92:
[----:B-----5:R-:W-:Y:S01]  /*4220*/  LOP3.LUT R15, R15, 0xff, RZ, 0xc0, !PT ;  /* 0x000000ff0f0f7812 */ /* 0x020fe200078ec0ff */
[----:B------:R-:W-:Y:S01]  /*4230*/  BSSY B1, `(.L_x_94) ;  /* 0x000000b000017945 */ /* 0x000fe20003800000 */
[----:B------:R-:W-:Y:S02]  /*4240*/  ISETP.LT.OR P0, PT, R25, 0x9, !P0 ;  /* 0x000000091900780c */ /* 0x000fe40004701670 */
[----:B------:R-:W-:Y:S02]  /*4250*/  F2FP.F16.E4M3.UNPACK_B R15, R15 ;  /* 0x0000000fff0f723e */ /* 0x000fe400020006ff */
[----:B0-2---:R-:W-:-:S03]  /*4260*/  PRMT R12, RZ, 0x7610, R12 ;  /* 0x00007610ff0c7816 */ /* 0x005fc6000000000c */
[----:B------:R-:W-:-:S05]  /*4270*/  HADD2.F32 R15, -RZ, R15.H0_H0 ;  /* 0x2000000fff0f7230 */ /* 0x000fca0000004100 */
[----:B------:R-:W-:-:S04]  /*4280*/  FMUL R15, R15, R10 ;  /* 0x0000000a0f0f7220 */ /* 0x000fc80000400000 */
[----:B------:R-:W-:-:S05]  /*4290*/  FFMA R15, R18, R3, R15 ;  /* 0x00000003120f7223 */ /* 0x000fca000000000f */
[----:B------:R-:W-:-:S05]  /*42a0*/  F2FP.SATFINITE.E4M3.F32.PACK_AB_MERGE_C R15, RZ, R15, RZ ;  /* 0x0000000fff0f723e */ /* 0x000fca00048070ff */
[----:B------:R0:W-:Y:S01]  /*42b0*/  @!P3 STG.E.U8 desc[UR16][R8.64+0x39], R15 ;  /* 0x0000390f0800b986 */ /* 0x0001e2000c101110 */
[----:B------:R-:W-:Y:S05]  /*42c0*/  @P0 BRA `(.L_x_95) ;  /* 0x0000000000040947 */ /* 0x000fea0003800000 */
[----:B------:R2:W5:Y:S02]  /*42d0*/  LDG.E.U8 R12, desc[UR16][R16.64+0x38] ;  /* 0x00003810100c7981 */ /* 0x000564000c1e1100 */
.L_x_95:
[----:B------:R-:W-:Y:S05]  /*42e0*/  BSYNC B1 ;  /* 0x0000000000017941 */ /* 0x000fea0003800000 */
.L_x_94:
[----:B-----5:R-:W-:Y:S01]  /*42f0*/  LOP3.LUT R12, R12, 0xff, RZ, 0xc0, !PT ;  /* 0x000000ff0c0c7812 */ /* 0x020fe200078ec0ff */
[----:B------:R-:W-:Y:S01]  /*4300*/  BSSY B1, `(.L_x_96) ;  /* 0x000000b000017945 */ /* 0x000fe20003800000 */
[----:B------:R-:W-:Y:S02]  /*4310*/  ISETP.LT.OR P1, PT, R25, 0x9, !P1 ;  /* 0x000000091900780c */ /* 0x000fe40004f21670 */
[----:B------:R-:W-:-:S05]  /*4320*/  F2FP.F16.E4M3.UNPACK_B R12, R12 ;  /* 0x0000000cff0c723e */ /* 0x000fca00020006ff */
[----:B01----:R-:W-:-:S05]  /*4330*/  HADD2.F32 R9, -RZ, R12.H0_H0 ;  /* 0x2000000cff097230 */ /* 0x003fca0000004100 */
[----:B------:R-:W-:-:S04]  /*4340*/  FMUL R8, R9, R10 ;  /* 0x0000000a09087220 */ /* 0x000fc80000400000 */
[----:B------:R-:W-:-:S05]  /*4350*/  FFMA R8, R11, R3, R8 ;  /* 0x000000030b087223 */ /* 0x000fca0000000008 */
[----:B------:R-:W-:Y:S02]  /*4360*/  F2FP.SATFINITE.E4M3.F32.PACK_AB_MERGE_C R9, RZ, R8, RZ ;  /* 0x00000008ff09723e */ /* 0x000fe400048070ff */
[----:B------:R-:W-:-:S03]  /*4370*/  PRMT R8, RZ, 0x7610, R8 ;  /* 0x00007610ff087816 */ /* 0x000fc60000000008 */
[----:B------:R0:W-:Y:S01]  /*4380*/  @!P0 STG.E.U8 desc[UR16][R6.64+0x38], R9 ;  /* 0x0000380906008986 */ /* 0x0001e2000c101110 */
[----:B------:R-:W-:Y:S05]  /*4390*/  @P1 BRA `(.L_x_97) ;  /* 0x0000000000041947 */ /* 0x000fea0003800000 */
[----:B------:R1:W5:Y:S02]  /*43a0*/  LDG.E.U8 R8, desc[UR16][R16.64+0x39] ;  /* 0x0000391010087981 */ /* 0x000364000c1e1100 */
.L_x_97:
[----:B------:R-:W-:Y:S05]  /*43b0*/  BSYNC B1 ;  /* 0x0000000000017941 */ /* 0x000fea0003800000 */
.L_x_96:
[----:B------:R-:W-:Y:S05]  /*43c0*/  @P1 BRA `(.L_x_98) ;  /* 0x0000000800601947 */ /* 0x000fea0003800000 */
[----:B-----5:R-:W-:-:S04]  /*43d0*/  LOP3.LUT R8, R8, 0xff, RZ, 0xc0, !PT ;  /* 0x000000ff08087812 */ /* 0x020fc800078ec0ff */
[----:B------:R-:W-:-:S05]  /*43e0*/  F2FP.F16.E4M3.UNPACK_B R8, R8 ;  /* 0x00000008ff08723e */ /* 0x000fca00020006ff */
[----:B0-----:R-:W-:-:S05]  /*43f0*/  HADD2.F32 R9, -RZ, R8.H0_H0 ;  /* 0x20000008ff097230 */ /* 0x001fca0000004100 */
[----:B------:R-:W-:-:S04]  /*4400*/  FMUL R9, R9, R10 ;  /* 0x0000000a09097220 */ /* 0x000fc80000400000 */
[----:B------:R-:W-:-:S05]  /*4410*/  FFMA R9, R14, R3, R9 ;  /* 0x000000030e097223 */ /* 0x000fca0000000009 */
[----:B------:R-:W-:-:S05]  /*4420*/  F2FP.SATFINITE.E4M3.F32.PACK_AB_MERGE_C R9, RZ, R9, RZ ;  /* 0x00000009ff09723e */ /* 0x000fca00048070ff */
[----:B------:R0:W-:Y:S01]  /*4430*/  STG.E.U8 desc[UR16][R6.64+0x39], R9 ;  /* 0x0000390906007986 */ /* 0x0001e2000c101110 */
[----:B------:R-:W-:Y:S05]  /*4440*/  BRA `(.L_x_98) ;  /* 0x0000000800407947 */ /* 0x000fea0003800000 */
.L_x_33:
[C---:B------:R-:W-:Y:S01]  /*4450*/  ISETP.GE.AND P3, PT, R26.reuse, 0x1, PT ;  /* 0x000000011a00780c */ /* 0x040fe20003f66270 */
[-C--:B--2---:R-:W-:Y:S01]  /*4460*/  FMUL R79, R79, R3.reuse ;  /* 0x000000034f4f7220 */ /* 0x084fe20000400000 */
[----:B------:R-:W-:Y:S01]  /*4470*/  ISETP.GE.AND P0, PT, R26, 0x2, PT ;  /* 0x000000021a00780c */ /* 0x000fe20003f06270 */
[-C--:B------:R-:W-:Y:S01]  /*4480*/  FMUL R78, R78, R3.reuse ;  /* 0x000000034e4e7220 */ /* 0x080fe20000400000 */
[----:B------:R-:W-:Y:S01]  /*4490*/  ISETP.LT.OR P1, PT, R25, 0x1, !P3 ;  /* 0x000000011900780c */ /* 0x000fe20005f21670 */
[-C--:B------:R-:W-:Y:S01]  /*44a0*/  FMUL R77, R77, R3.reuse ;  /* 0x000000034d4d7220 */ /* 0x080fe20000400000 */
[C---:B------:R-:W-:Y:S01]  /*44b0*/  ISETP.LT.OR P2, PT, R25.reuse, 0x1, !P0 ;  /* 0x000000011900780c */ /* 0x040fe20004741670 */
[-C--:B------:R-:W-:Y:S01]  /*44c0*/  FMUL R76, R76, R3.reuse ;  /* 0x000000034c4c7220 */ /* 0x080fe20000400000 */
[----:B------:R-:W-:Y:S01]  /*44d0*/  ISETP.LT.OR P3, PT, R25, 0x9, !P3 ;  /* 0x000000091900780c */ /* 0x000fe20005f61670 */
[----:B------:R-:W-:Y:S01]  /*44e0*/  FMUL R75, R75, R3 ;  /* 0x000000034b4b7220 */ /* 0x000fe20000400000 */
[----:B------:R-:W-:Y:S01]  /*44f0*/  F2FP.SATFINITE.E4M3.F32.PACK_AB_MERGE_C R79, RZ, R79, RZ ;  /* 0x0000004fff4f723e */ /* 0x000fe200048070ff */
[-C--:B------:R-:W-:Y:S01]  /*4500*/  FMUL R74, R74, R3.reuse ;  /* 0x000000034a4a7220 */ /* 0x080fe20000400000 */
[----:B------:R-:W-:Y:S01]  /*4510*/  F2FP.SATFINITE.E4M3.F32.PACK_AB_MERGE_C R13, RZ, R78, RZ ;  /* 0x0000004eff0d723e */ /* 0x000fe200048070ff */
[----:B------:R-:W-:Y:S01]  /*4520*/  FMUL R73, R73, R3 ;  /* 0x0000000349497220 */ /* 0x000fe20000400000 */
[----:B------:R-:W-:Y:S01]  /*4530*/  F2FP.SATFINITE.E4M3.F32.PACK_AB_MERGE_C R77, RZ, R77, RZ ;  /* 0x0000004dff4d723e */ /* 0x000fe200048070ff */
[-C--:B------:R-:W-:Y:S01]  /*4540*/  FMUL R72, R72, R3.reuse ;  /* 0x0000000348487220 */ /* 0x080fe20000400000 */
[----:B------:R-:W-:Y:S01]  /*4550*/  ISETP.LT.OR P0, PT, R25, 0x9, !P0 ;  /* 0x000000091900780c */ /* 0x000fe20004701670 */
[----:B------:R-:W-:Y:S01]  /*4560*/  @!P1 STG.E.U8 desc[UR16][R8.64], R79 ;  /* 0x0000004f08009986 */ /* 0x000fe2000c101110 */
[C---:B------:R-:W-:Y:S01]  /*4570*/  ISETP.GE.AND P1, PT, R26.reuse, 0x9, PT ;  /* 0x000000091a00780c */ /* 0x040fe20003f26270 */
[----:B------:R-:W-:Y:S01]  /*4580*/  FMUL R71, R71, R3 ;  /* 0x0000000347477220 */ /* 0x000fe20000400000 */
[----:B------:R-:W-:Y:S01]  /*4590*/  F2FP.SATFINITE.E4M3.F32.PACK_AB_MERGE_C R75, RZ, R75, RZ ;  /* 0x0000004bff4b723e */ /* 0x000fe200048070ff */
[----:B------:R0:W-:Y:S01]  /*45a0*/  @!P2 STG.E.U8 desc[UR16][R8.64+0x1], R13 ;  /* 0x0000010d0800a986 */ /* 0x0001e2000c101110 */
[----:B------:R-:W-:Y:S01]  /*45b0*/  ISETP.GE.AND P2, PT, R26, 0xa, PT ;  /* 0x0000000a1a00780c */ /* 0x000fe20003f46270 */
[-C--:B------:R-:W-:Y:S01]  /*45c0*/  FMUL R70, R70, R3.reuse ;  /* 0x0000000346467220 */ /* 0x080fe20000400000 */
[----:B------:R-:W-:Y:S01]  /*45d0*/  F2FP.SATFINITE.E4M3.F32.PACK_AB_MERGE_C R17, RZ, R74, RZ ;  /* 0x0000004aff11723e */ /* 0x000fe200048070ff */
[----:B------:R-:W-:Y:S01]  /*45e0*/  @!P3 STG.E.U8 desc[UR16][R6.64], R77 ;  /* 0x0000004d0600b986 */ /* 0x000fe2000c101110 */
[C---:B------:R-:W-:Y:S01]  /*45f0*/  ISETP.LT.OR P3, PT, R25.reuse, 0x1, !P1 ;  /* 0x000000011900780c */ /* 0x040fe20004f61670 */
[-C--:B------:R-:W-:Y:S01]  /*4600*/  FMUL R68, R68, R3.reuse ;  /* 0x0000000344447220 */ /* 0x080fe20000400000 */
[----:B------:R-:W-:Y:S01]  /*4610*/  ISETP.LT.OR P5, PT, R25, 0x1, !P2 ;  /* 0x000000011900780c */ /* 0x000fe200057a1670 */
[-C--:B------:R-:W-:Y:S01]  /*4620*/  FMUL R67, R67, R3.reuse ;  /* 0x0000000343437220 */ /* 0x080fe20000400000 */
[----:B------:R-:W-:Y:S01]  /*4630*/  ISETP.LT.OR P1, PT, R25, 0x9, !P1 ;  /* 0x000000091900780c */ /* 0x000fe20004f21670 */
[----:B------:R-:W-:Y:S01]  /*4640*/  FMUL R65, R65, R3 ;  /* 0x0000000341417220 */ /* 0x000fe20000400000 */
[----:B------:R-:W-:Y:S01]  /*4650*/  F2FP.SATFINITE.E4M3.F32.PACK_AB_MERGE_C R73, RZ, R73, RZ ;  /* 0x00000049ff49723e */ /* 0x000fe200048070ff */
[-C--:B------:R-:W-:Y:S01]  /*4660*/  FMUL R66, R66, R3.reuse ;  /* 0x0000000342427220 */ /* 0x080fe20000400000 */
[----:B0-----:R-:W-:Y:S01]  /*4670*/  F2FP.SATFINITE.E4M3.F32.PACK_AB_MERGE_C R13, RZ, R76, RZ ;  /* 0x0000004cff0d723e */ /* 0x001fe200048070ff */
[-C--:B------:R-:W-:Y:S01]  /*4680*/  FMUL R64, R64, R3.reuse ;  /* 0x0000000340407220 */ /* 0x080fe20000400000 */
[----:B------:R-:W-:Y:S01]  /*4690*/  ISETP.LT.OR P2, PT, R25, 0x9, !P2 ;  /* 0x000000091900780c */ /* 0x000fe20005741670 */
[-C--:B------:R-:W-:Y:S01]  /*46a0*/  FMUL R63, R63, R3.reuse ;  /* 0x000000033f3f7220 */ /* 0x080fe20000400000 */
[----:B------:R-:W-:Y:S01]  /*46b0*/  F2FP.SATFINITE.E4M3.F32.PACK_AB_MERGE_C R27, RZ, R72, RZ ;  /* 0x00000048ff1b723e */ /* 0x000fe200048070ff */
[----:B------:R0:W-:Y:S01]  /*46c0*/  @!P0 STG.E.U8 desc[UR16][R6.64+0x1], R13 ;  /* 0x0000010d06008986 */ /* 0x0001e2000c101110 */
[C---:B------:R-:W-:Y:S01]  /*46d0*/  ISETP.GE.AND P0, PT, R26.reuse, 0x11, PT ;  /* 0x000000111a00780c */ /* 0x040fe20003f06270 */
[----:B------:R-:W-:Y:S01]  /*46e0*/  FMUL R61, R61, R3 ;  /* 0x000000033d3d7220 */ /* 0x000fe20000400000 */
[----:B------:R-:W-:Y:S01]  /*46f0*/  F2FP.SATFINITE.E4M3.F32.PACK_AB_MERGE_C R71, RZ, R71, RZ ;  /* 0x00000047ff47723e */ /* 0x000fe200048070ff */
[----:B------:R-:W-:Y:S01]  /*4700*/  @!P3 STG.E.U8 desc[UR16][R8.64+0x8], R75 ;  /* 0x0000084b0800b986 */ /* 0x000fe2000c101110 */
[----:B------:R-:W-:Y:S01]  /*4710*/  ISETP.GE.AND P3, PT, R26, 0x12, PT ;  /* 0x000000121a00780c */ /* 0x000fe20003f66270 */
[----:B------:R-:W-:Y:S01]  /*4720*/  FMUL R62, R62, R3 ;  /* 0x000000033e3e7220 */ /* 0x000fe20000400000 */
[----:B------:R-:W-:Y:S01]  /*4730*/  F2FP.SATFINITE.E4M3.F32.PACK_AB_MERGE_C R67, RZ, R67, RZ ;  /* 0x00000043ff43723e */ /* 0x000fe200048070ff */
[----:B------:R1:W-:Y:S01]  /*4740*/  @!P5 STG.E.U8 desc[UR16][R8.64+0x9], R17 ;  /* 0x000009110800d986 */ /* 0x0003e2000c101110 */
[----:B------:R-:W-:Y:S01]  /*4750*/  ISETP.LT.OR P5, PT, R25, 0x1, !P3 ;  /* 0x000000011900780c */ /* 0x000fe20005fa1670 */
[-C--:B------:R-:W-:Y:S01]  /*4760*/  FMUL R59, R59, R3.reuse ;  /* 0x000000033b3b7220 */ /* 0x080fe20000400000 */
[C---:B------:R-:W-:Y:S01]  /*4770*/  ISETP.LT.OR P3, PT, R25.reuse, 0x9, !P3 ;  /* 0x000000091900780c */ /* 0x040fe20005f61670 */
[----:B------:R-:W-:Y:S01]  /*4780*/  @!P1 STG.E.U8 desc[UR16][R6.64+0x8], R73 ;  /* 0x0000084906009986 */ /* 0x000fe2000c101110 */
[----:B------:R-:W-:Y:S01]  /*4790*/  ISETP.LT.OR P1, PT, R25, 0x1, !P0 ;  /* 0x000000011900780c */ /* 0x000fe20004721670 */
[-C--:B------:R-:W-:Y:S01]  /*47a0*/  FMUL R60, R60, R3.reuse ;  /* 0x000000033c3c7220 */ /* 0x080fe20000400000 */
[----:B0-----:R-:W-:Y:S01]  /*47b0*/  F2FP.SATFINITE.E4M3.F32.PACK_AB_MERGE_C R13, RZ, R70, RZ ;  /* 0x00000046ff0d723e */ /* 0x001fe200048070ff */
[----:B------:R-:W-:Y:S01]  /*47c0*/  @!P2 STG.E.U8 desc[UR16][R6.64+0x9], R27 ;  /* 0x0000091b0600a986 */ /* 0x000fe2000c101110 */
[----:B------:R-:W-:Y:S01]  /*47d0*/  ISETP.GE.AND P2, PT, R26, 0x19, PT ;  /* 0x000000191a00780c */ /* 0x000fe20003f46270 */
[-C--:B------:R-:W-:Y:S01]  /*47e0*/  FMUL R57, R57, R3.reuse ;  /* 0x0000000339397220 */ /* 0x080fe20000400000 */
[C---:B------:R-:W-:Y:S01]  /*47f0*/  ISETP.LT.OR P0, PT, R25.reuse, 0x9, !P0 ;  /* 0x000000091900780c */ /* 0x040fe20004701670 */
[-C--:B------:R-:W-:Y:S01]  /*4800*/  FMUL R58, R58, R3.reuse ;  /* 0x000000033a3a7220 */ /* 0x080fe20000400000 */
[----:B------:R-:W-:Y:S01]  /*4810*/  ISETP.LT.OR P6, PT, R25, 0x1, !P2 ;  /* 0x000000011900780c */ /* 0x000fe200057c1670 */
[----:B------:R0:W-:Y:S01]  /*4820*/  @!P5 STG.E.U8 desc[UR16][R8.64+0x11], R13 ;  /* 0x0000110d0800d986 */ /* 0x0001e2000c101110 */
[----:B-1----:R-:W-:Y:S01]  /*4830*/  F2FP.SATFINITE.E4M3.F32.PACK_AB_MERGE_C R17, RZ, R68, RZ ;  /* 0x00000044ff11723e */ /* 0x002fe200048070ff */
[----:B------:R-:W-:Y:S01]  /*4840*/  FMUL R56, R56, R3 ;  /* 0x0000000338387220 */ /* 0x000fe20000400000 */
[----:B------:R-:W-:Y:S01]  /*4850*/  F2FP.SATFINITE.E4M3.F32.PACK_AB_MERGE_C R65, RZ, R65, RZ ;  /* 0x00000041ff41723e */ /* 0x000fe200048070ff */
[----:B------:R-:W-:Y:S01]  /*4860*/  @!P1 STG.E.U8 desc[UR16][R8.64+0x10], R71 ;  /* 0x0000104708009986 */ /* 0x000fe2000c101110 */
[----:B------:R-:W-:Y:S01]  /*4870*/  ISETP.GE.AND P1, PT, R26, 0x1a, PT ;  /* 0x0000001a1a00780c */ /* 0x000fe20003f26270 */
[-C--:B------:R-:W-:Y:S01]  /*4880*/  FMUL R23, R23, R3.reuse ;  /* 0x0000000317177220 */ /* 0x080fe20000400000 */
[C---:B------:R-:W-:Y:S01]  /*4890*/  ISETP.LT.OR P2, PT, R25.reuse, 0x9, !P2 ;  /* 0x000000091900780c */ /* 0x040fe20005741670 */
[----:B------:R1:W-:Y:S01]  /*48a0*/  @!P3 STG.E.U8 desc[UR16][R6.64+0x11], R17 ;  /* 0x000011110600b986 */ /* 0x0003e2000c101110 */
[----:B------:R-:W-:Y:S01]  /*48b0*/  ISETP.LT.OR P5, PT, R25, 0x1, !P1 ;  /* 0x000000011900780c */ /* 0x000fe20004fa1670 */
[-C--:B------:R-:W-:Y:S01]  /*48c0*/  FMUL R21, R21, R3.reuse ;  /* 0x0000000315157220 */ /* 0x080fe20000400000 */
[----:B------:R-:W-:Y:S01]  /*48d0*/  ISETP.LT.OR P3, PT, R25, 0x9, !P1 ;  /* 0x000000091900780c */ /* 0x000fe20004f61670 */
[----:B------:R-:W-:Y:S01]  /*48e0*/  @!P0 STG.E.U8 desc[UR16][R6.64+0x10], R67 ;  /* 0x0000104306008986 */ /* 0x000fe2000c101110 */
[----:B0-----:R-:W-:Y:S01]  /*48f0*/  F2FP.SATFINITE.E4M3.F32.PACK_AB_MERGE_C R13, RZ, R66, RZ ;  /* 0x00000042ff0d723e */ /* 0x001fe200048070ff */
[-C--:B------:R-:W-:Y:S01]  /*4900*/  FMUL R22, R22, R3.reuse ;  /* 0x0000000316167220 */ /* 0x080fe20000400000 */
[C---:B------:R-:W-:Y:S01]  /*4910*/  ISETP.GE.AND P0, PT, R26.reuse, 0x21, PT ;  /* 0x000000211a00780c */ /* 0x040fe20003f06270 */
[----:B------:R-:W-:Y:S01]  /*4920*/  @!P6 STG.E.U8 desc[UR16][R8.64+0x18], R65 ;  /* 0x000018410800e986 */ /* 0x000fe2000c101110 */
[----:B------:R-:W-:Y:S01]  /*4930*/  ISETP.GE.AND P1, PT, R26, 0x22, PT ;  /* 0x000000221a00780c */ /* 0x000fe20003f26270 */
[-C--:B------:R-:W-:Y:S01]  /*4940*/  FMUL R19, R19, R3.reuse ;  /* 0x0000000313137220 */ /* 0x080fe20000400000 */
[C---:B------:R-:W-:Y:S01]  /*4950*/  ISETP.LT.OR P6, PT, R25.reuse, 0x1, !P0 ;  /* 0x000000011900780c */ /* 0x040fe200047c1670 */
[-C--:B------:R-:W-:Y:S01]  /*4960*/  FMUL R20, R20, R3.reuse ;  /* 0x0000000314147220 */ /* 0x080fe20000400000 */
[----:B-1----:R-:W-:Y:S01]  /*4970*/  F2FP.SATFINITE.E4M3.F32.PACK_AB_MERGE_C R17, RZ, R64, RZ ;  /* 0x00000040ff11723e */ /* 0x002fe200048070ff */
[----:B------:R0:W-:Y:S01]  /*4980*/  @!P5 STG.E.U8 desc[UR16][R8.64+0x19], R13 ;  /* 0x0000190d0800d986 */ /* 0x0001e2000c101110 */
[----:B------:R-:W-:Y:S01]  /*4990*/  ISETP.LT.OR P5, PT, R25, 0x1, !P1 ;  /* 0x000000011900780c */ /* 0x000fe20004fa1670 */
[----:B------:R-:W-:Y:S01]  /*49a0*/  FMUL R15, R15, R3 ;  /* 0x000000030f0f7220 */ /* 0x000fe20000400000 */
[----:B------:R-:W-:Y:S01]  /*49b0*/  F2FP.SATFINITE.E4M3.F32.PACK_AB_MERGE_C R63, RZ, R63, RZ ;  /* 0x0000003fff3f723e */ /* 0x000fe200048070ff */
[----:B------:R1:W-:Y:S01]  /*49c0*/  @!P3 STG.E.U8 desc[UR16][R6.64+0x19], R17 ;  /* 0x000019110600b986 */ /* 0x0003e2000c101110 */
[----:B------:R-:W-:Y:S01]  /*49d0*/  F2FP.SATFINITE.E4M3.F32.PACK_AB_MERGE_C R61, RZ, R61, RZ ;  /* 0x0000003dff3d723e */ /* 0x000fe200048070ff */
[-C--:B------:R-:W-:Y:S01]  /*49e0*/  FMUL R18, R18, R3.reuse ;  /* 0x0000000312127220 */ /* 0x080fe20000400000 */
[----:B------:R-:W-:Y:S01]  /*49f0*/  F2FP.SATFINITE.E4M3.F32.PACK_AB_MERGE_C R27, RZ, R62, RZ ;  /* 0x0000003eff1b723e */ /* 0x000fe200048070ff */
[----:B------:R-:W-:Y:S01]  /*4a00*/  @!P2 STG.E.U8 desc[UR16][R6.64+0x18], R63 ;  /* 0x0000183f0600a986 */ /* 0x000fe2000c101110 */
[----:B------:R-:W-:Y:S01]  /*4a10*/  ISETP.LT.OR P3, PT, R25, 0x9, !P1 ;  /* 0x000000091900780c */ /* 0x000fe20004f61670 */
[-C--:B------:R-:W-:Y:S01]  /*4a20*/  FMUL R11, R11, R3.reuse ;  /* 0x000000030b0b7220 */ /* 0x080fe20000400000 */
[----:B------:R-:W-:Y:S01]  /*4a30*/  ISETP.GE.AND P2, PT, R26, 0x29, PT ;  /* 0x000000291a00780c */ /* 0x000fe20003f46270 */
[----:B------:R-:W-:Y:S01]  /*4a40*/  @!P6 STG.E.U8 desc[UR16][R8.64+0x20], R61 ;  /* 0x0000203d0800e986 */ /* 0x000fe2000c101110 */
[C---:B------:R-:W-:Y:S01]  /*4a50*/  ISETP.LT.OR P0, PT, R25.reuse, 0x9, !P0 ;  /* 0x000000091900780c */ /* 0x040fe20004701670 */
[----:B------:R-:W-:Y:S01]  /*4a60*/  FMUL R14, R14, R3 ;  /* 0x000000030e0e7220 */ /* 0x000fe20000400000 */
[----:B------:R-:W-:Y:S01]  /*4a70*/  ISETP.GE.AND P1, PT, R26, 0x2a, PT ;  /* 0x0000002a1a00780c */ /* 0x000fe20003f26270 */
[----:B------:R-:W-:Y:S01]  /*4a80*/  @!P5 STG.E.U8 desc[UR16][R8.64+0x21], R27 ;  /* 0x0000211b0800d986 */ /* 0x000fe2000c101110 */
[----:B------:R-:W-:-:S02]  /*4a90*/  ISETP.LT.OR P6, PT, R25, 0x1, !P2 ;  /* 0x000000011900780c */ /* 0x000fc400057c1670 */
[C---:B------:R-:W-:Y:S02]  /*4aa0*/  ISETP.LT.OR P5, PT, R25.reuse, 0x1, !P1 ;  /* 0x000000011900780c */ /* 0x040fe40004fa1670 */
[----:B------:R-:W-:Y:S02]  /*4ab0*/  F2FP.SATFINITE.E4M3.F32.PACK_AB_MERGE_C R59, RZ, R59, RZ ;  /* 0x0000003bff3b723e */ /* 0x000fe400048070ff */
[----:B0-----:R-:W-:Y:S02]  /*4ac0*/  F2FP.SATFINITE.E4M3.F32.PACK_AB_MERGE_C R13, RZ, R60, RZ ;  /* 0x0000003cff0d723e */ /* 0x001fe400048070ff */
[----:B------:R-:W-:Y:S01]  /*4ad0*/  F2FP.SATFINITE.E4M3.F32.PACK_AB_MERGE_C R57, RZ, R57, RZ ;  /* 0x00000039ff39723e */ /* 0x000fe200048070ff */
[----:B------:R-:W-:Y:S01]  /*4ae0*/  @!P0 STG.E.U8 desc[UR16][R6.64+0x20], R59 ;  /* 0x0000203b06008986 */ /* 0x000fe2000c101110 */
[----:B-1----:R-:W-:Y:S02]  /*4af0*/  F2FP.SATFINITE.E4M3.F32.PACK_AB_MERGE_C R17, RZ, R58, RZ ;  /* 0x0000003aff11723e */ /* 0x002fe400048070ff */
[C---:B------:R-:W-:Y:S01]  /*4b00*/  ISETP.LT.OR P1, PT, R25.reuse, 0x9, !P1 ;  /* 0x000000091900780c */ /* 0x040fe20004f21670 */
[----:B------:R0:W-:Y:S01]  /*4b10*/  @!P3 STG.E.U8 desc[UR16][R6.64+0x21], R13 ;  /* 0x0000210d0600b986 */ /* 0x0001e2000c101110 */
[----:B------:R-:W-:-:S02]  /*4b20*/  ISETP.LT.OR P2, PT, R25, 0x9, !P2 ;  /* 0x000000091900780c */ /* 0x000fc40005741670 */
[C---:B------:R-:W-:Y:S01]  /*4b30*/  ISETP.GE.AND P3, PT, R26.reuse, 0x31, PT ;  /* 0x000000311a00780c */ /* 0x040fe20003f66270 */
[----:B------:R-:W-:Y:S01]  /*4b40*/  @!P6 STG.E.U8 desc[UR16][R8.64+0x28], R57 ;  /* 0x000028390800e986 */ /* 0x000fe2000c101110 */
[----:B------:R-:W-:Y:S02]  /*4b50*/  ISETP.GE.AND P0, PT, R26, 0x32, PT ;  /* 0x000000321a00780c */ /* 0x000fe40003f06270 */
[----:B------:R-:W-:Y:S01]  /*4b60*/  F2FP.SATFINITE.E4M3.F32.PACK_AB_MERGE_C R23, RZ, R23, RZ ;  /* 0x00000017ff17723e */ /* 0x000fe200048070ff */
[----:B------:R1:W-:Y:S01]  /*4b70*/  @!P5 STG.E.U8 desc[UR16][R8.64+0x29], R17 ;  /* 0x000029110800d986 */ /* 0x0003e2000c101110 */
[C---:B------:R-:W-:Y:S02]  /*4b80*/  ISETP.LT.OR P5, PT, R25.reuse, 0x1, !P3 ;  /* 0x000000011900780c */ /* 0x040fe40005fa1670 */
[----:B------:R-:W-:Y:S02]  /*4b90*/  ISETP.LT.OR P6, PT, R25, 0x1, !P0 ;  /* 0x000000011900780c */ /* 0x000fe400047c1670 */
[----:B0-----:R-:W-:Y:S01]  /*4ba0*/  F2FP.SATFINITE.E4M3.F32.PACK_AB_MERGE_C R13, RZ, R56, RZ ;  /* 0x00000038ff0d723e */ /* 0x001fe200048070ff */
[----:B------:R-:W-:Y:S01]  /*4bb0*/  @!P2 STG.E.U8 desc[UR16][R6.64+0x28], R23 ;  /* 0x000028170600a986 */ /* 0x000fe2000c101110 */
[----:B------:R-:W-:-:S02]  /*4bc0*/  F2FP.SATFINITE.E4M3.F32.PACK_AB_MERGE_C R21, RZ, R21, RZ ;  /* 0x00000015ff15723e */ /* 0x000fc400048070ff */
[C---:B------:R-:W-:Y:S01]  /*4bd0*/  ISETP.GE.AND P2, PT, R26.reuse, 0x3a, PT ;  /* 0x0000003a1a00780c */ /* 0x040fe20003f46270 */
[----:B------:R0:W-:Y:S01]  /*4be0*/  @!P1 STG.E.U8 desc[UR16][R6.64+0x29], R13 ;  /* 0x0000290d06009986 */ /* 0x0001e2000c101110 */
[C---:B------:R-:W-:Y:S02]  /*4bf0*/  ISETP.LT.OR P1, PT, R25.reuse, 0x9, !P3 ;  /* 0x000000091900780c */ /* 0x040fe40005f21670 */
[----:B-1----:R-:W-:Y:S01]  /*4c00*/  F2FP.SATFINITE.E4M3.F32.PACK_AB_MERGE_C R17, RZ, R22, RZ ;  /* 0x00000016ff11723e */ /* 0x002fe200048070ff */
[----:B------:R-:W-:Y:S01]  /*4c10*/  @!P5 STG.E.U8 desc[UR16][R8.64+0x30], R21 ;  /* 0x000030150800d986 */ /* 0x000fe2000c101110 */
[----:B------:R-:W-:Y:S02]  /*4c20*/  ISETP.GE.AND P3, PT, R26, 0x39, PT ;  /* 0x000000391a00780c */ /* 0x000fe40003f66270 */
[C---:B------:R-:W-:Y:S01]  /*4c30*/  ISETP.LT.OR P0, PT, R25.reuse, 0x9, !P0 ;  /* 0x000000091900780c */ /* 0x040fe20004701670 */
[----:B------:R1:W-:Y:S01]  /*4c40*/  @!P6 STG.E.U8 desc[UR16][R8.64+0x31], R17 ;  /* 0x000031110800e986 */ /* 0x0003e2000c101110 */
[----:B------:R-:W-:-:S02]  /*4c50*/  ISETP.LT.OR P5, PT, R25, 0x1, !P3 ;  /* 0x000000011900780c */ /* 0x000fc40005fa1670 */
[C---:B------:R-:W-:Y:S02]  /*4c60*/  ISETP.LT.OR P6, PT, R25.reuse, 0x1, !P2 ;  /* 0x000000011900780c */ /* 0x040fe400057c1670 */
[C---:B------:R-:W-:Y:S02]  /*4c70*/  ISETP.LT.OR P3, PT, R25.reuse, 0x9, !P3 ;  /* 0x000000091900780c */ /* 0x040fe40005f61670 */
[----:B------:R-:W-:Y:S02]  /*4c80*/  ISETP.LT.OR P2, PT, R25, 0x9, !P2 ;  /* 0x000000091900780c */ /* 0x000fe40005741670 */
[----:B------:R-:W-:Y:S02]  /*4c90*/  F2FP.SATFINITE.E4M3.F32.PACK_AB_MERGE_C R19, RZ, R19, RZ ;  /* 0x00000013ff13723e */ /* 0x000fe400048070ff */
[----:B0-----:R-:W-:Y:S02]  /*4ca0*/  F2FP.SATFINITE.E4M3.F32.PACK_AB_MERGE_C R13, RZ, R20, RZ ;  /* 0x00000014ff0d723e */ /* 0x001fe400048070ff */
[----:B------:R-:W-:Y:S01]  /*4cb0*/  F2FP.SATFINITE.E4M3.F32.PACK_AB_MERGE_C R15, RZ, R15, RZ ;  /* 0x0000000fff0f723e */ /* 0x000fe200048070ff */
[----:B------:R0:W-:Y:S01]  /*4cc0*/  @!P1 STG.E.U8 desc[UR16][R6.64+0x30], R19 ;  /* 0x0000301306009986 */ /* 0x0001e2000c101110 */
[----:B-1----:R-:W-:-:S02]  /*4cd0*/  F2FP.SATFINITE.E4M3.F32.PACK_AB_MERGE_C R17, RZ, R18, RZ ;  /* 0x00000012ff11723e */ /* 0x002fc400048070ff */
[----:B------:R-:W-:Y:S01]  /*4ce0*/  F2FP.SATFINITE.E4M3.F32.PACK_AB_MERGE_C R11, RZ, R11, RZ ;  /* 0x0000000bff0b723e */ /* 0x000fe200048070ff */
[----:B------:R0:W-:Y:S01]  /*4cf0*/  @!P0 STG.E.U8 desc[UR16][R6.64+0x31], R13 ;  /* 0x0000310d06008986 */ /* 0x0001e2000c101110 */
[----:B------:R-:W-:-:S03]  /*4d00*/  F2FP.SATFINITE.E4M3.F32.PACK_AB_MERGE_C R21, RZ, R14, RZ ;  /* 0x0000000eff15723e */ /* 0x000fc600048070ff */
[----:B------:R0:W-:Y:S04]  /*4d10*/  @!P5 STG.E.U8 desc[UR16][R8.64+0x38], R15 ;  /* 0x0000380f0800d986 */ /* 0x0001e8000c101110 */
[----:B------:R0:W-:Y:S04]  /*4d20*/  @!P6 STG.E.U8 desc[UR16][R8.64+0x39], R17 ;  /* 0x000039110800e986 */ /* 0x0001e8000c101110 */
[----:B------:R0:W-:Y:S04]  /*4d30*/  @!P3 STG.E.U8 desc[UR16][R6.64+0x38], R11 ;  /* 0x0000380b0600b986 */ /* 0x0001e8000c101110 */
[----:B------:R0:W-:Y:S02]  /*4d40*/  @!P2 STG.E.U8 desc[UR16][R6.64+0x39], R21 ;  /* 0x000039150600a986 */ /* 0x0001e4000c101110 */
.L_x_98:
[----:B------:R-:W-:Y:S05]  /*4d50*/  BSYNC B0 ;  /* 0x0000000000007941 */ /* 0x000fea0003800000 */
.L_x_32:
[----:B------:R-:W-:Y:S01]  /*4d60*/  ULDC UR6, c[0x0][0xc] ;  /* 0x0000030000067ab9 */ /* 0x000fe20000000800 */
[----:B------:R-:W-:Y:S01]  /*4d70*/  ULDC UR7, c[0x0][0x10] ;  /* 0x0000040000077ab9 */ /* 0x000fe20000000800 */
[----:B0-----:R-:W0:Y:S01]  /*4d80*/  LDC R9, c[0x0][0x14] ;  /* 0x00000500ff097b82 */ /* 0x001e220000000800 */
[----:B------:R-:W-:Y:S01]  /*4d90*/  UIMAD.WIDE.U32 UR6, UR6, UR7, URZ ;  /* 0x00000007060672a5 */ /* 0x000fe2000f8e003f */
[----:B------:R-:W-:Y:S02]  /*4da0*/  IMAD.MOV.U32 R6, RZ, RZ, R0 ;  /* 0x000000ffff067224 */ /* 0x000fe400078e0000 */
[----:B------:R-:W-:Y:S02]  /*4db0*/  IMAD.MOV.U32 R7, RZ, RZ, R5 ;  /* 0x000000ffff077224 */ /* 0x000fe400078e0005 */
[----:B------:R-:W-:Y:S02]  /*4dc0*/  IMAD.MOV.U32 R12, RZ, RZ, -0x1 ;  /* 0xffffffffff0c7424 */ /* 0x000fe400078e00ff */
[----:B------:R-:W-:-:S02]  /*4dd0*/  IMAD.MOV.U32 R69, RZ, RZ, -0x1 ;  /* 0xffffffffff457424 */ /* 0x000fc400078e00ff */
[----:B0-----:R-:W-:-:S04]  /*4de0*/  IMAD.WIDE.U32 R6, R9, UR6, R6 ;  /* 0x0000000609067c25 */ /* 0x001fc8000f8e0006 */
[----:B------:R-:W-:Y:S01]  /*4df0*/  IMAD R5, R9, UR7, RZ ;  /* 0x0000000709057c24 */ /* 0x000fe2000f8e02ff */
[----:B------:R-:W-:Y:S01]  /*4e00*/  ULDC.64 UR6, c[0x0][0x650] ;  /* 0x0001940000067ab9 */ /* 0x000fe20000000a00 */
[----:B------:R-:W-:Y:S01]  /*4e10*/  IMAD.MOV.U32 R0, RZ, RZ, R6 ;  /* 0x000000ffff007224 */ /* 0x000fe200078e0006 */
[----:B------:R-:W-:Y:S01]  /*4e20*/  ISETP.GE.U32.AND P0, PT, R6, UR6, PT ;  /* 0x0000000606007c0c */ /* 0x000fe2000bf06070 */
[----:B------:R-:W-:Y:S01]  /*4e30*/  IMAD.IADD R5, R7, 0x1, R5 ;  /* 0x0000000107057824 */ /* 0x000fe200078e0205 */
[----:B------:R-:W-:-:S04]  /*4e40*/  PRMT R7, RZ, 0x7610, R7 ;  /* 0x00007610ff077816 */ /* 0x000fc80000000007 */
[----:B------:R-:W-:-:S13]  /*4e50*/  ISETP.GE.U32.AND.EX P0, PT, R5, UR7, PT, P0 ;  /* 0x0000000705007c0c */ /* 0x000fda000bf06100 */
[----:B------:R-:W-:Y:S05]  /*4e60*/  @P0 BRA `(.L_x_99) ;  /* 0x0000000400640947 */ /* 0x000fea0003800000 */
[----:B------:R-:W0:Y:S01]  /*4e70*/  S2R R20, SR_CTAID.X ;  /* 0x0000000000147919 */ /* 0x000e220000002500 */
[----:B------:R-:W0:Y:S01]  /*4e80*/  LDC.64 R14, c[0x0][0x628] ;  /* 0x00018a00ff0e7b82 */ /* 0x000e220000000a00 */
[----:B------:R-:W-:Y:S01]  /*4e90*/  ULDC UR6, c[0x0][0x150] ;  /* 0x0000540000067ab9 */ /* 0x000fe20000000800 */
[----:B------:R-:W-:Y:S01]  /*4ea0*/  IMAD.MOV.U32 R12, RZ, RZ, R0 ;  /* 0x000000ffff0c7224 */ /* 0x000fe200078e0000 */
[----:B------:R-:W0:Y:S01]  /*4eb0*/  S2R R22, SR_CTAID.Y ;  /* 0x0000000000167919 */ /* 0x000e220000002600 */
[----:B------:R-:W-:-:S04]  /*4ec0*/  IMAD.MOV.U32 R13, RZ, RZ, R5 ;  /* 0x000000ffff0d7224 */ /* 0x000fc800078e0005 */
[----:B------:R-:W0:Y:S08]  /*4ed0*/  LDC R23, c[0x0][0x144] ;  /* 0x00005100ff177b82 */ /* 0x000e300000000800 */
[----:B-1234-:R-:W1:Y:S08]  /*4ee0*/  LDC R16, c[0x0][0x630] ;  /* 0x00018c00ff107b82 */ /* 0x01ee700000000800 */
[----:B------:R-:W2:Y:S01]  /*4ef0*/  LDC.64 R18, c[0x0][0x620] ;  /* 0x00018800ff127b82 */ /* 0x000ea20000000a00 */
[----:B0-----:R-:W-:-:S04]  /*4f00*/  ISETP.NE.U32.AND P0, PT, R14, RZ, PT ;  /* 0x000000ff0e00720c */ /* 0x001fc80003f05070 */
[----:B------:R-:W-:Y:S02]  /*4f10*/  ISETP.NE.AND.EX P0, PT, R15, RZ, PT, P0 ;  /* 0x000000ff0f00720c */ /* 0x000fe40003f05300 */
[----:B------:R-:W-:-:S05]  /*4f20*/  I2FP.F32.U32 R6, R20 ;  /* 0x0000001400067245 */ /* 0x000fca0000201000 */
[----:B------:R-:W-:-:S04]  /*4f30*/  FMUL R6, R6, UR6 ;  /* 0x0000000606067c20 */ /* 0x000fc80008400000 */
[----:B------:R0:W3:Y:S02]  /*4f40*/  F2I.U32.TRUNC.NTZ R21, R6 ;  /* 0x0000000600157305 */ /* 0x0000e4000020f000 */
[----:B-1----:R-:W-:Y:S05]  /*4f50*/  @!P0 BRA `(.L_x_100) ;  /* 0x0000000000288947 */ /* 0x002fea0003800000 */
[----:B------:R-:W1:Y:S02]  /*4f60*/  LDC R7, c[0x0][0x634] ;  /* 0x00018d00ff077b82 */ /* 0x000e640000000800 */
[----:B-1----:R-:W-:-:S05]  /*4f70*/  IADD3 R11, P0, R0, R7, RZ ;  /* 0x00000007000b7210 */ /* 0x002fca0007f1e0ff */
[----:B------:R-:W-:-:S04]  /*4f80*/  IMAD.X R17, RZ, RZ, R5, P0 ;  /* 0x000000ffff117224 */ /* 0x000fc800000e0605 */
[----:B0-----:R-:W-:-:S04]  /*4f90*/  IMAD.WIDE.U32 R6, R17, R14, RZ ;  /* 0x0000000e11067225 */ /* 0x001fc800078e00ff */
[----:B-----5:R-:W-:-:S04]  /*4fa0*/  IMAD.WIDE.U32 R8, P0, R11, R15, R6 ;  /* 0x0000000f0b087225 */ /* 0x020fc80007800006 */
[----:B------:R-:W-:-:S04]  /*4fb0*/  IMAD.WIDE.U32 R6, R11, R14, RZ ;  /* 0x0000000e0b067225 */ /* 0x000fc800078e00ff */
[----:B------:R-:W-:Y:S01]  /*4fc0*/  IMAD.X R13, RZ, RZ, RZ, P0 ;  /* 0x000000ffff0d7224 */ /* 0x000fe200000e06ff */
[----:B------:R-:W-:Y:S01]  /*4fd0*/  IADD3 RZ, P0, R7, R8, RZ ;  /* 0x0000000807ff7210 */ /* 0x000fe20007f1e0ff */
[----:B------:R-:W-:-:S04]  /*4fe0*/  IMAD.MOV.U32 R12, RZ, RZ, R9 ;  /* 0x000000ffff0c7224 */ /* 0x000fc800078e0009 */
[----:B------:R-:W-:-:S08]  /*4ff0*/  IMAD.WIDE.U32.X R12, R17, R15, R12, P0 ;  /* 0x0000000f110c7225 */ /* 0x000fd000000e040c */
.L_x_100:
[-CC-:B------:R-:W-:Y:S01]  /*5000*/  SHF.R.U64 R69, R12, R16.reuse, R13.reuse ;  /* 0x000000100c457219 */ /* 0x180fe2000000120d */
[----:B------:R-:W1:Y:S01]  /*5010*/  LDC.64 R28, c[0x0][0x640] ;  /* 0x00019000ff1c7b82 */ /* 0x000e620000000a00 */
[----:B0-----:R-:W-:Y:S01]  /*5020*/  SHF.R.U32.HI R6, RZ, R16, R13 ;  /* 0x00000010ff067219 */ /* 0x001fe2000001160d */
[----:B---3--:R-:W-:Y:S01]  /*5030*/  IMAD.MOV R21, RZ, RZ, -R21 ;  /* 0x000000ffff157224 */ /* 0x008fe200078e0a15 */
[----:B------:R-:W-:Y:S01]  /*5040*/  IADD3 R9, P0, RZ, -R69, RZ ;  /* 0x80000045ff097210 */ /* 0x000fe20007f1e0ff */
[----:B------:R-:W-:Y:S01]  /*5050*/  ULDC UR6, c[0x0][0x154] ;  /* 0x0000550000067ab9 */ /* 0x000fe20000000800 */
[----:B------:R-:W-:Y:S02]  /*5060*/  IMAD.MOV.U32 R11, RZ, RZ, 0x1 ;  /* 0x00000001ff0b7424 */ /* 0x000fe400078e00ff */
[----:B------:R-:W-:Y:S01]  /*5070*/  IMAD R21, R23, R21, R20 ;  /* 0x0000001517157224 */ /* 0x000fe200078e0214 */
[----:B------:R-:W0:Y:S01]  /*5080*/  LDC R12, c[0x0][0x618] ;  /* 0x00018600ff0c7b82 */ /* 0x000e220000000800 */
[----:B------:R-:W-:-:S02]  /*5090*/  IMAD.X R7, RZ, RZ, ~R6, P0 ;  /* 0x000000ffff077224 */ /* 0x000fc400000e0e06 */
[----:B------:R-:W-:Y:S02]  /*50a0*/  IMAD.MOV.U32 R6, RZ, RZ, R0 ;  /* 0x000000ffff067224 */ /* 0x000fe400078e0000 */
[-C--:B--2--5:R-:W-:Y:S02]  /*50b0*/  IMAD R8, R7, R18.reuse, RZ ;  /* 0x0000001207087224 */ /* 0x0a4fe400078e02ff */
[----:B------:R-:W-:Y:S01]  /*50c0*/  IMAD.MOV.U32 R7, RZ, RZ, R5 ;  /* 0x000000ffff077224 */ /* 0x000fe200078e0005 */
[----:B------:R-:W2:Y:S01]  /*50d0*/  LDC R24, c[0x0][0x608] ;  /* 0x00018200ff187b82 */ /* 0x000ea20000000800 */
[----:B------:R-:W-:-:S04]  /*50e0*/  IMAD.WIDE.U32 R6, R9, R18, R6 ;  /* 0x0000001209067225 */ /* 0x000fc800078e0006 */
[----:B------:R-:W-:-:S03]  /*50f0*/  IMAD R9, R9, R19, R8 ;  /* 0x0000001309097224 */ /* 0x000fc600078e0208 */
[----:B------:R-:W3:Y:S01]  /*5100*/  LDC R26, c[0x0][0x658] ;  /* 0x00019600ff1a7b82 */ /* 0x000ee20000000800 */
[----:B------:R-:W-:Y:S01]  /*5110*/  I2FP.F32.U32 R8, R22 ;  /* 0x0000001600087245 */ /* 0x000fe20000201000 */
[----:B------:R-:W-:Y:S01]  /*5120*/  IMAD.IADD R7, R7, 0x1, R9 ;  /* 0x0000000107077824 */ /* 0x000fe200078e0209 */
[----:B-1----:R-:W-:Y:S01]  /*5130*/  ISETP.NE.U32.AND P0, PT, R28, RZ, PT ;  /* 0x000000ff1c00720c */ /* 0x002fe20003f05070 */
[----:B------:R-:W-:Y:S02]  /*5140*/  IMAD.MOV.U32 R9, RZ, RZ, -0x1 ;  /* 0xffffffffff097424 */ /* 0x000fe400078e00ff */
[----:B------:R-:W-:Y:S02]  /*5150*/  FMUL R8, R8, UR6 ;  /* 0x0000000608087c20 */ /* 0x000fe40008400000 */
[----:B------:R-:W1:Y:S01]  /*5160*/  LDC R19, c[0x0][0x148] ;  /* 0x00005200ff137b82 */ /* 0x000e620000000800 */
[----:B0-----:R-:W-:Y:S01]  /*5170*/  SHF.R.U64 R16, R6, R12, R7 ;  /* 0x0000000c06107219 */ /* 0x001fe20000001207 */
[----:B------:R0:W4:Y:S01]  /*5180*/  F2I.U32.TRUNC.NTZ R17, R8 ;  /* 0x0000000800117305 */ /* 0x000122000020f000 */
[----:B------:R-:W-:-:S02]  /*5190*/  ISETP.NE.AND.EX P0, PT, R29, RZ, PT, P0 ;  /* 0x000000ff1d00720c */ /* 0x000fc40003f05300 */
[----:B------:R-:W-:-:S03]  /*51a0*/  SHF.R.U32.HI R7, RZ, R12, R7 ;  /* 0x0000000cff077219 */ /* 0x000fc60000011607 */
[----:B------:R-:W0:Y:S01]  /*51b0*/  LDC R20, c[0x0][0x600] ;  /* 0x00018000ff147b82 */ /* 0x000e220000000800 */
[-CC-:B--2---:R-:W-:Y:S02]  /*51c0*/  SHF.R.U64 R14, R16, R24.reuse, R7.reuse ;  /* 0x00000018100e7219 */ /* 0x184fe40000001207 */
[----:B------:R-:W-:-:S05]  /*51d0*/  SHF.R.U32.HI R7, RZ, R24, R7 ;  /* 0x00000018ff077219 */ /* 0x000fca0000011607 */
[----:B------:R-:W2:Y:S01]  /*51e0*/  LDC R25, c[0x0][0x648] ;  /* 0x00019200ff197b82 */ /* 0x000ea20000000800 */
[-CC-:B---3--:R-:W-:Y:S02]  /*51f0*/  SHF.R.U64 R18, R14, R26.reuse, R7.reuse ;  /* 0x0000001a0e127219 */ /* 0x188fe40000001207 */
[-C--:B------:R-:W-:Y:S02]  /*5200*/  SHF.L.U32 R9, R9, R26.reuse, RZ ;  /* 0x0000001a09097219 */ /* 0x080fe400000006ff */
[-C--:B------:R-:W-:Y:S01]  /*5210*/  SHF.R.U32.HI R7, RZ, R26.reuse, R7 ;  /* 0x0000001aff077219 */ /* 0x080fe20000011607 */
[----:B------:R-:W-:Y:S01]  /*5220*/  IMAD.MOV.U32 R6, RZ, RZ, R18 ;  /* 0x000000ffff067224 */ /* 0x000fe200078e0012 */
[----:B------:R-:W-:Y:S01]  /*5230*/  SHF.L.U32 R24, R11, R26, RZ ;  /* 0x0000001a0b187219 */ /* 0x000fe200000006ff */
[----:B------:R-:W3:Y:S01]  /*5240*/  LDC R27, c[0x0][0x638] ;  /* 0x00018e00ff1b7b82 */ /* 0x000ee20000000800 */
[----:B------:R-:W-:-:S07]  /*5250*/  LOP3.LUT R23, RZ, R9, RZ, 0x33, !PT ;  /* 0x00000009ff177212 */ /* 0x000fce00078e33ff */
[----:B------:R-:W0:Y:S01]  /*5260*/  LDC R30, c[0x0][0x610] ;  /* 0x00018400ff1e7b82 */ /* 0x000e220000000800 */
[----:B----4-:R-:W-:Y:S05]  /*5270*/  @!P0 BRA `(.L_x_101) ;  /* 0x0000000000288947 */ /* 0x010fea0003800000 */
[----:B------:R-:W4:Y:S02]  /*5280*/  LDC R11, c[0x0][0x64c] ;  /* 0x00019300ff0b7b82 */ /* 0x000f240000000800 */
[----:B----4-:R-:W-:-:S05]  /*5290*/  IADD3 R11, P0, R18, R11, RZ ;  /* 0x0000000b120b7210 */ /* 0x010fca0007f1e0ff */
[----:B------:R-:W-:-:S04]  /*52a0*/  IMAD.X R15, RZ, RZ, R7, P0 ;  /* 0x000000ffff0f7224 */ /* 0x000fc800000e0607 */
[----:B------:R-:W-:-:S04]  /*52b0*/  IMAD.WIDE.U32 R6, R15, R28, RZ ;  /* 0x0000001c0f067225 */ /* 0x000fc800078e00ff */
[----:B0-----:R-:W-:-:S04]  /*52c0*/  IMAD.WIDE.U32 R8, P0, R11, R29, R6 ;  /* 0x0000001d0b087225 */ /* 0x001fc80007800006 */
[----:B------:R-:W-:-:S04]  /*52d0*/  IMAD.WIDE.U32 R6, R11, R28, RZ ;  /* 0x0000001c0b067225 */ /* 0x000fc800078e00ff */
[----:B------:R-:W-:Y:S01]  /*52e0*/  IMAD.X R13, RZ, RZ, RZ, P0 ;  /* 0x000000ffff0d7224 */ /* 0x000fe200000e06ff */
[----:B------:R-:W-:Y:S01]  /*52f0*/  IADD3 RZ, P0, R7, R8, RZ ;  /* 0x0000000807ff7210 */ /* 0x000fe20007f1e0ff */
[----:B------:R-:W-:-:S04]  /*5300*/  IMAD.MOV.U32 R12, RZ, RZ, R9 ;  /* 0x000000ffff0c7224 */ /* 0x000fc800078e0009 */
[----:B------:R-:W-:-:S08]  /*5310*/  IMAD.WIDE.U32.X R6, R15, R29, R12, P0 ;  /* 0x0000001d0f067225 */ /* 0x000fd000000e040c */
.L_x_101:
[----:B--2---:R-:W-:Y:S01]  /*5320*/  SHF.R.U64 R6, R6, R25, R7 ;  /* 0x0000001906067219 */ /* 0x004fe20000001207 */
[----:B0-----:R-:W-:Y:S01]  /*5330*/  VIADD R11, R20, 0xffffffff ;  /* 0xffffffff140b7836 */ /* 0x001fe20000000000 */
[----:B------:R-:W-:Y:S01]  /*5340*/  LOP3.LUT R9, R14, R23, RZ, 0xc0, !PT ;  /* 0x000000170e097212 */ /* 0x000fe200078ec0ff */
[----:B------:R-:W-:Y:S02]  /*5350*/  IMAD.MOV R17, RZ, RZ, -R17 ;  /* 0x000000ffff117224 */ /* 0x000fe400078e0a11 */
[----:B------:R-:W-:Y:S02]  /*5360*/  IMAD.MOV R7, RZ, RZ, -R6 ;  /* 0x000000ffff077224 */ /* 0x000fe400078e0a06 */
[----:B------:R-:W-:Y:S01]  /*5370*/  IMAD R24, R24, R6, R9 ;  /* 0x0000000618187224 */ /* 0x000fe200078e0209 */
[----:B------:R-:W-:Y:S01]  /*5380*/  LOP3.LUT R9, R16, R11, RZ, 0xc0, !PT ;  /* 0x0000000b10097212 */ /* 0x000fe200078ec0ff */
[----:B-1----:R-:W-:Y:S02]  /*5390*/  @P4 IMAD R21, R19, R17, R22 ;  /* 0x0000001113154224 */ /* 0x002fe400078e0216 */
[----:B---3--:R-:W-:-:S02]  /*53a0*/  IMAD R6, R7, R27, R18 ;  /* 0x0000001b07067224 */ /* 0x008fc400078e0212 */
[----:B------:R-:W-:Y:S02]  /*53b0*/  IMAD R24, R24, R30, R21 ;  /* 0x0000001e18187224 */ /* 0x000fe400078e0215 */
[----:B------:R-:W-:Y:S02]  /*53c0*/  IMAD R9, R6, R20, R9 ;  /* 0x0000001406097224 */ /* 0x000fe400078e0209 */
[----:B------:R-:W-:-:S03]  /*53d0*/  IMAD.MOV.U32 R7, RZ, RZ, 0x1 ;  /* 0x00000001ff077424 */ /* 0x000fc600078e00ff */
[----:B------:R-:W-:Y:S02]  /*53e0*/  SEL R12, R9, R24, !P4 ;  /* 0x00000018090c7207 */ /* 0x000fe40006000000 */
[----:B------:R-:W-:-:S07]  /*53f0*/  SEL R24, R24, R9, !P4 ;  /* 0x0000000918187207 */ /* 0x000fce0006000000 */
.L_x_99:
[----:B------:R-:W-:Y:S01]  /*5400*/  LOP3.LUT P0, RZ, R7, 0xff, RZ, 0xc0, !PT ;  /* 0x000000ff07ff7812 */ /* 0x000fe2000780c0ff */
[----:B-1234-:R-:W-:-:S12]  /*5410*/  IMAD.MOV.U32 R16, RZ, RZ, R24 ;  /* 0x000000ffff107224 */ /* 0x01efd800078e0018 */
[----:B------:R-:W-:Y:S05]  /*5420*/  @P0 BRA `(.L_x_102) ;  /* 0xffffffbc00400947 */ /* 0x000fea000383ffff */
[----:B------:R-:W-:Y:S05]  /*5430*/  EXIT ;  /* 0x000000000000794d */ /* 0x000fea0003800000 */
.L_x_4:
[----:B0-----:R-:W-:Y:S01]  /*5440*/  ULDC.64 UR4, c[0x0][0x650] ;  /* 0x0001940000047ab9 */ /* 0x001fe20000000a00 */
        /* <DEDUP_REMOVED lines=25> */
.L_x_104:
[-CC-:B------:R-:W-:Y:S01]  /*55e0*/  SHF.R.U64 R16, R14, R18.reuse, R15.reuse ;  /* 0x000000120e107219 */ /* 0x180fe2000000120f */
[----:B------:R-:W0:Y:S01]  /*55f0*/  LDC R22, c[0x0][0x618] ;  /* 0x00018600ff167b82 */ /* 0x000e220000000800 */
[----:B------:R-:W-:Y:S01]  /*5600*/  SHF.R.U32.HI R7, RZ, R18, R15 ;  /* 0x00000012ff077219 */ /* 0x000fe2000001160f */
[----:B------:R-:W-:Y:S01]  /*5610*/  ULDC UR4, c[0x0][0x150] ;  /* 0x0000540000047ab9 */ /* 0x000fe20000000800 */
[----:B------:R-:W-:Y:S01]  /*5620*/  IADD3 R9, P0, RZ, -R16, RZ ;  /* 0x80000010ff097210 */ /* 0x000fe20007f1e0ff */
[----:B------:R-:W-:Y:S01]  /*5630*/  IMAD.MOV.U32 R10, RZ, RZ, R0 ;  /* 0x000000ffff0a7224 */ /* 0x000fe200078e0000 */
[----:B------:R-:W-:Y:S01]  /*5640*/  I2FP.F32.U32 R12, R6 ;  /* 0x00000006000c7245 */ /* 0x000fe20000201000 */
[----:B------:R-:W-:Y:S02]  /*5650*/  IMAD.MOV.U32 R11, RZ, RZ, R5 ;  /* 0x000000ffff0b7224 */ /* 0x000fe400078e0005 */
[----:B------:R-:W1:Y:S01]  /*5660*/  LDC.64 R24, c[0x0][0x640] ;  /* 0x00019000ff187b82 */ /* 0x000e620000000a00 */
[----:B------:R-:W-:-:S02]  /*5670*/  IMAD.X R7, RZ, RZ, ~R7, P0 ;  /* 0x000000ffff077224 */ /* 0x000fc400000e0e07 */
[----:B------:R-:W-:Y:S01]  /*5680*/  FMUL R13, R12, UR4 ;  /* 0x000000040c0d7c20 */ /* 0x000fe20008400000 */
[----:B------:R-:W-:Y:S01]  /*5690*/  IMAD.WIDE.U32 R10, R9, R20, R10 ;  /* 0x00000014090a7225 */ /* 0x000fe200078e000a */
[----:B------:R-:W-:-:S03]  /*56a0*/  ULDC UR4, c[0x0][0x154] ;  /* 0x0000550000047ab9 */ /* 0x000fc60000000800 */
[----:B------:R-:W-:Y:S01]  /*56b0*/  IMAD R12, R7, R20, RZ ;  /* 0x00000014070c7224 */ /* 0x000fe200078e02ff */
[----:B------:R-:W2:Y:S01]  /*56c0*/  LDC R15, c[0x0][0x144] ;  /* 0x00005100ff0f7b82 */ /* 0x000ea20000000800 */
[----:B------:R-:W3:Y:S02]  /*56d0*/  F2I.U32.TRUNC.NTZ R13, R13 ;  /* 0x0000000d000d7305 */ /* 0x000ee4000020f000 */
[----:B------:R-:W-:Y:S02]  /*56e0*/  IMAD R7, R9, R21, R12 ;  /* 0x0000001509077224 */ /* 0x000fe400078e020c */
[----:B------:R-:W-:Y:S02]  /*56f0*/  IMAD.MOV.U32 R12, RZ, RZ, 0x1 ;  /* 0x00000001ff0c7424 */ /* 0x000fe400078e00ff */
[----:B------:R-:W-:Y:S01]  /*5700*/  IMAD.IADD R7, R11, 0x1, R7 ;  /* 0x000000010b077824 */ /* 0x000fe200078e0207 */
[----:B------:R-:W4:Y:S04]  /*5710*/  LDC R18, c[0x0][0x608] ;  /* 0x00018200ff127b82 */ /* 0x000f280000000800 */
[----:B0-----:R-:W-:-:S02]  /*5720*/  SHF.R.U64 R14, R10, R22, R7 ;  /* 0x000000160a0e7219 */ /* 0x001fc40000001207 */
[----:B------:R-:W-:Y:S02]  /*5730*/  I2FP.F32.U32 R10, R8 ;  /* 0x00000008000a7245 */ /* 0x000fe40000201000 */
[----:B------:R-:W0:Y:S01]  /*5740*/  LDC R23, c[0x0][0x658] ;  /* 0x00019600ff177b82 */ /* 0x000e220000000800 */
[----:B-1----:R-:W-:Y:S01]  /*5750*/  ISETP.NE.U32.AND P0, PT, R24, RZ, PT ;  /* 0x000000ff1800720c */ /* 0x002fe20003f05070 */
[----:B---3--:R-:W-:Y:S01]  /*5760*/  IMAD.MOV R9, RZ, RZ, -R13 ;  /* 0x000000ffff097224 */ /* 0x008fe200078e0a0d */
[----:B------:R-:W-:Y:S01]  /*5770*/  SHF.R.U32.HI R7, RZ, R22, R7 ;  /* 0x00000016ff077219 */ /* 0x000fe20000011607 */
[----:B------:R-:W-:Y:S01]  /*5780*/  FMUL R10, R10, UR4 ;  /* 0x000000040a0a7c20 */ /* 0x000fe20008400000 */
[----:B------:R-:W-:-:S03]  /*5790*/  ISETP.NE.AND.EX P0, PT, R25, RZ, PT, P0 ;  /* 0x000000ff1900720c */ /* 0x000fc60003f05300 */
[----:B------:R-:W1:Y:S01]  /*57a0*/  LDC R21, c[0x0][0x148] ;  /* 0x00005200ff157b82 */ /* 0x000e620000000800 */
[----:B--2---:R-:W-:Y:S01]  /*57b0*/  IMAD R22, R15, R9, R6 ;  /* 0x000000090f167224 */ /* 0x004fe200078e0206 */
[----:B------:R2:W3:Y:S06]  /*57c0*/  F2I.U32.TRUNC.NTZ R19, R10 ;  /* 0x0000000a00137305 */ /* 0x0004ec000020f000 */
[----:B------:R-:W1:Y:S01]  /*57d0*/  LDC R20, c[0x0][0x600] ;  /* 0x00018000ff147b82 */ /* 0x000e620000000800 */
[-CC-:B----4-:R-:W-:Y:S02]  /*57e0*/  SHF.R.U64 R17, R14, R18.reuse, R7.reuse ;  /* 0x000000120e117219 */ /* 0x190fe40000001207 */
[----:B------:R-:W-:Y:S01]  /*57f0*/  SHF.R.U32.HI R6, RZ, R18, R7 ;  /* 0x00000012ff067219 */ /* 0x000fe20000011607 */
[----:B------:R-:W-:-:S04]  /*5800*/  IMAD.MOV.U32 R18, RZ, RZ, -0x1 ;  /* 0xffffffffff127424 */ /* 0x000fc800078e00ff */
[----:B------:R-:W4:Y:S01]  /*5810*/  LDC R26, c[0x0][0x648] ;  /* 0x00019200ff1a7b82 */ /* 0x000f220000000800 */
[-C--:B0-----:R-:W-:Y:S02]  /*5820*/  SHF.L.U32 R9, R18, R23.reuse, RZ ;  /* 0x0000001712097219 */ /* 0x081fe400000006ff */
[-CC-:B------:R-:W-:Y:S02]  /*5830*/  SHF.R.U64 R18, R17, R23.reuse, R6.reuse ;  /* 0x0000001711127219 */ /* 0x180fe40000001206 */
[-C--:B------:R-:W-:Y:S02]  /*5840*/  SHF.R.U32.HI R7, RZ, R23.reuse, R6 ;  /* 0x00000017ff077219 */ /* 0x080fe40000011606 */
[----:B------:R-:W-:Y:S01]  /*5850*/  SHF.L.U32 R23, R12, R23, RZ ;  /* 0x000000170c177219 */ /* 0x000fe200000006ff */
[----:B------:R-:W0:Y:S01]  /*5860*/  LDC R27, c[0x0][0x638] ;  /* 0x00018e00ff1b7b82 */ /* 0x000e220000000800 */
[----:B------:R-:W-:Y:S01]  /*5870*/  LOP3.LUT R28, RZ, R9, RZ, 0x33, !PT ;  /* 0x00000009ff1c7212 */ /* 0x000fe200078e33ff */
[----:B------:R-:W-:-:S06]  /*5880*/  IMAD.MOV.U32 R6, RZ, RZ, R18 ;  /* 0x000000ffff067224 */ /* 0x000fcc00078e0012 */
[----:B------:R-:W0:Y:S01]  /*5890*/  LDC R29, c[0x0][0x610] ;  /* 0x00018400ff1d7b82 */ /* 0x000e220000000800 */
[----:B--23--:R-:W-:Y:S05]  /*58a0*/  @!P0 BRA `(.L_x_105) ;  /* 0x0000000000288947 */ /* 0x00cfea0003800000 */
[----:B------:R-:W2:Y:S02]  /*58b0*/  LDC R9, c[0x0][0x64c] ;  /* 0x00019300ff097b82 */ /* 0x000ea40000000800 */
[----:B--2---:R-:W-:-:S05]  /*58c0*/  IADD3 R9, P0, R18, R9, RZ ;  /* 0x0000000912097210 */ /* 0x004fca0007f1e0ff */
        /* <DEDUP_REMOVED lines=8> */
.L_x_105:
[----:B----4-:R-:W-:Y:S01]  /*5950*/  SHF.R.U64 R7, R6, R26, R7 ;  /* 0x0000001a06077219 */ /* 0x010fe20000001207 */
[----:B-1----:R-:W-:Y:S01]  /*5960*/  VIADD R11, R20, 0xffffffff ;  /* 0xffffffff140b7836 */ /* 0x002fe20000000000 */
[----:B------:R-:W-:Y:S01]  /*5970*/  LOP3.LUT R6, R17, R28, RZ, 0xc0, !PT ;  /* 0x0000001c11067212 */ /* 0x000fe200078ec0ff */
[----:B------:R-:W-:Y:S02]  /*5980*/  IMAD.MOV R19, RZ, RZ, -R19 ;  /* 0x000000ffff137224 */ /* 0x000fe400078e0a13 */
[----:B------:R-:W-:Y:S01]  /*5990*/  IMAD.MOV R9, RZ, RZ, -R7 ;  /* 0x000000ffff097224 */ /* 0x000fe200078e0a07 */
[----:B------:R-:W-:Y:S01]  /*59a0*/  LOP3.LUT R11, R14, R11, RZ, 0xc0, !PT ;  /* 0x0000000b0e0b7212 */ /* 0x000fe200078ec0ff */
[----:B------:R-:W-:Y:S02]  /*59b0*/  @P4 IMAD R22, R21, R19, R8 ;  /* 0x0000001315164224 */ /* 0x000fe400078e0208 */
[----:B------:R-:W-:Y:S02]  /*59c0*/  IMAD R7, R23, R7, R6 ;  /* 0x0000000717077224 */ /* 0x000fe400078e0206 */
[----:B0-----:R-:W-:-:S02]  /*59d0*/  IMAD R6, R9, R27, R18 ;  /* 0x0000001b09067224 */ /* 0x001fc400078e0212 */
[----:B------:R-:W-:Y:S02]  /*59e0*/  IMAD R14, R7, R29, R22 ;  /* 0x0000001d070e7224 */ /* 0x000fe400078e0216 */
[----:B------:R-:W-:Y:S02]  /*59f0*/  IMAD R7, R6, R20, R11 ;  /* 0x0000001406077224 */ /* 0x000fe400078e020b */
[----:B------:R-:W-:Y:S02]  /*5a00*/  IMAD.MOV.U32 R10, RZ, RZ, 0x1 ;  /* 0x00000001ff0a7424 */ /* 0x000fe400078e00ff */
[----:B------:R-:W-:Y:S01]  /*5a10*/  IMAD.MOV.U32 R9, RZ, RZ, R16 ;  /* 0x000000ffff097224 */ /* 0x000fe200078e0010 */
[----:B------:R-:W-:Y:S02]  /*5a20*/  SEL R17, R7, R14, !P4 ;  /* 0x0000000e07117207 */ /* 0x000fe40006000000 */
[----:B------:R-:W-:-:S07]  /*5a30*/  SEL R14, R14, R7, !P4 ;  /* 0x000000070e0e7207 */ /* 0x000fce0006000000 */
.L_x_103:
[----:B------:R-:W-:-:S08]  /*5a40*/  NOP ;  /* 0x0000000000007918 */ /* 0x000fd00000000000 */
[----:B------:R-:W0:-:S00]  /*5a50*/  USETMAXREG.DEALLOC.CTAPOOL 0x28 ;  /* 0x00000028000079c8 */ /* 0x000e0000080e0500 */
[----:B0-----:R-:W-:-:S13]  /*5a60*/  ISETP.NE.AND P0, PT, R3, RZ, PT ;  /* 0x000000ff0300720c */ /* 0x001fda0003f05270 */
[----:B------:R-:W-:Y:S05]  /*5a70*/  @P0 EXIT ;  /* 0x000000000000094d */ /* 0x000fea0003800000 */
[----:B------:R-:W-:Y:S01]  /*5a80*/  LOP3.LUT P0, RZ, R10, 0xff, RZ, 0xc0, !PT ;  /* 0x000000ff0aff7812 */ /* 0x000fe2000780c0ff */
[----:B------:R-:W-:Y:S02]  /*5a90*/  IMAD.MOV.U32 R10, RZ, RZ, 0x1 ;  /* 0x00000001ff0a7424 */ /* 0x000fe400078e00ff */
[----:B------:R-:W-:-:S10]  /*5aa0*/  IMAD.MOV.U32 R13, RZ, RZ, RZ ;  /* 0x000000ffff0d7224 */ /* 0x000fd400078e00ff */
[----:B------:R-:W-:Y:S05]  /*5ab0*/  @!P0 BRA `(.L_x_106) ;  /* 0x0000000c00388947 */ /* 0x000fea0003800000 */
[----:B------:R-:W0:Y:S01]  /*5ac0*/  LDC R3, c[0x0][0x28c] ;  /* 0x0000a300ff037b82 */ /* 0x000e220000000800 */
[----:B------:R-:W-:Y:S01]  /*5ad0*/  ULDC UR5, c[0x0][0x600] ;  /* 0x0001800000057ab9 */ /* 0x000fe20000000800 */
[----:B------:R-:W-:Y:S01]  /*5ae0*/  ULDC UR4, c[0x0][0xc] ;  /* 0x0000030000047ab9 */ /* 0x000fe20000000800 */
[----:B------:R-:W-:Y:S01]  /*5af0*/  UIADD3 UR16, UR5, -0x1, URZ ;  /* 0xffffffff05107890 */ /* 0x000fe2000fffe03f */
[C---:B------:R-:W-:Y:S01]  /*5b00*/  LOP3.LUT P2, RZ, R2.reuse, 0x7f, RZ, 0xc0, !PT ;  /* 0x0000007f02ff7812 */ /* 0x040fe2000784c0ff */
[----:B------:R-:W-:Y:S01]  /*5b10*/  ULDC UR6, c[0x0][0x658] ;  /* 0x0001960000067ab9 */ /* 0x000fe20000000800 */
[----:B------:R-:W-:Y:S01]  /*5b20*/  ULDC UR5, c[0x0][0x10] ;  /* 0x0000040000057ab9 */ /* 0x000fe20000000800 */
[----:B------:R-:W-:Y:S01]  /*5b30*/  UMOV UR7, 0xffffffff ;  /* 0xffffffff00077882 */ /* 0x000fe20000000000 */
[----:B------:R-:W-:Y:S01]  /*5b40*/  UMOV UR8, 0x1 ;  /* 0x0000000100087882 */ /* 0x000fe20000000000 */
[----:B------:R-:W-:Y:S01]  /*5b50*/  UIMAD.WIDE.U32 UR4, UR4, UR5, URZ ;  /* 0x00000005040472a5 */ /* 0x000fe2000f8e003f */
[----:B------:R-:W-:Y:S01]  /*5b60*/  LOP3.LUT P0, RZ, R2, 0x1f, RZ, 0xc0, !PT ;  /* 0x0000001f02ff7812 */ /* 0x000fe2000780c0ff */
[----:B------:R-:W-:Y:S01]  /*5b70*/  USHF.L.U32 UR7, UR7, UR6, URZ ;  /* 0x0000000607077299 */ /* 0x000fe2000800063f */
[----:B------:R-:W-:Y:S01]  /*5b80*/  BSSY B0, `(.L_x_106) ;  /* 0x00000c1000007945 */ /* 0x000fe20003800000 */
[----:B------:R-:W-:Y:S01]  /*5b90*/  USHF.L.U32 UR18, UR8, UR6, URZ ;  /* 0x0000000608127299 */ /* 0x000fe2000800063f */
[----:B------:R-:W-:Y:S01]  /*5ba0*/  IMAD.MOV.U32 R15, RZ, RZ, 0x1 ;  /* 0x00000001ff0f7424 */ /* 0x000fe200078e00ff */
[----:B------:R-:W-:Y:S01]  /*5bb0*/  LOP3.LUT R16, R4, 0x2, RZ, 0xfc, !PT ;  /* 0x0000000204107812 */ /* 0x000fe200078efcff */
[----:B------:R-:W-:Y:S01]  /*5bc0*/  ULDC UR6, c[0x0][0x14] ;  /* 0x0000050000067ab9 */ /* 0x000fe20000000800 */
[----:B------:R-:W-:Y:S01]  /*5bd0*/  PLOP3.LUT P0, PT, P0, P2, PT, 0x8a, 0x0 ;  /* 0x000000000000781c */ /* 0x000fe20000705172 */
[----:B------:R-:W-:Y:S01]  /*5be0*/  UIMAD.WIDE.U32 UR20, UR4, UR6, URZ ;  /* 0x00000006041472a5 */ /* 0x000fe2000f8e003f */
[----:B------:R-:W-:Y:S01]  /*5bf0*/  IMAD.MOV.U32 R10, RZ, RZ, 0x1 ;  /* 0x00000001ff0a7424 */ /* 0x000fe200078e00ff */
[----:B------:R-:W-:Y:S01]  /*5c00*/  UIMAD UR13, UR5, UR6, URZ ;  /* 0x00000006050d72a4 */ /* 0x000fe2000f8e023f */
[----:B------:R-:W-:Y:S01]  /*5c10*/  IMAD.MOV.U32 R13, RZ, RZ, RZ ;  /* 0x000000ffff0d7224 */ /* 0x000fe200078e00ff */
[----:B------:R-:W-:Y:S01]  /*5c20*/  ULOP3.LUT UR17, URZ, UR7, URZ, 0x33, !UPT ;  /* 0x000000073f117292 */ /* 0x000fe2000f8e333f */
[----:B0-----:R-:W-:Y:S01]  /*5c30*/  VIADD R3, R3, 0x3f ;  /* 0x0000003f03037836 */ /* 0x001fe20000000000 */
[----:B------:R-:W-:Y:S01]  /*5c40*/  UIADD3 UR13, UR21, UR13, URZ ;  /* 0x0000000d150d7290 */ /* 0x000fe2000fffe03f */
[----:B------:R-:W-:-:S03]  /*5c50*/  ULDC.64 UR22, c[0x0][0x198] ;  /* 0x0000660000167ab9 */ /* 0x000fc60000000a00 */
[----:B------:R-:W-:-:S04]  /*5c60*/  SHF.R.S32.HI R6, RZ, 0x1f, R3 ;  /* 0x0000001fff067819 */ /* 0x000fc80000011403 */
[----:B------:R-:W-:-:S04]  /*5c70*/  LEA.HI R6, R6, R3, RZ, 0x6 ;  /* 0x0000000306067211 */ /* 0x000fc800078f30ff */
[----:B------:R-:W-:-:S05]  /*5c80*/  SHF.R.S32.HI R12, RZ, 0x6, R6 ;  /* 0x00000006ff0c7819 */ /* 0x000fca0000011406 */
[----:B------:R-:W-:-:S07]  /*5c90*/  VIADD R11, R12, 0x1 ;  /* 0x000000010c0b7836 */ /* 0x000fce0000000000 */
.L_x_118:
[----:B------:R-:W-:-:S03]  /*5ca0*/  UMOV UR4, 0xffffffff ;  /* 0xffffffff00047882 */ /* 0x000fc60000000000 */
[----:B------:R-:W-:Y:S05]  /*5cb0*/  BRA.DIV UR4, `(.L_x_107) ;  /* 0x0000001604a07947 */ /* 0x000fea000b800000 */
[----:B------:R-:W-:-:S13]  /*5cc0*/  ELECT P1, URZ, PT ;  /* 0x00000000003f782f */ /* 0x000fda0003820000 */
.L_x_143:
[----:B------:R-:W0:Y:S01]  /*5cd0*/  LDC R2, c[0x0][0x28c] ;  /* 0x0000a300ff027b82 */ /* 0x000e220000000800 */
[----:B------:R-:W-:Y:S01]  /*5ce0*/  BSSY B1, `(.L_x_108) ;  /* 0x0000037000017945 */ /* 0x000fe20003800000 */
[----:B0-----:R-:W-:-:S13]  /*5cf0*/  ISETP.LT.OR P1, PT, R2, 0x1, !P1 ;  /* 0x000000010200780c */ /* 0x001fda0004f21670 */
[----:B------:R-:W-:Y:S05]  /*5d00*/  @P1 BRA `(.L_x_109) ;  /* 0x0000000000d01947 */ /* 0x000fea0003800000 */
[----:B------:R-:W-:Y:S02]  /*5d10*/  IMAD.SHL.U32 R17, R17, 0x40, RZ ;  /* 0x0000004011117824 */ /* 0x000fe400078e00ff */
[----:B------:R-:W-:Y:S02]  /*5d20*/  IMAD.SHL.U32 R14, R14, 0x80, RZ ;  /* 0x000000800e0e7824 */ /* 0x000fe400078e00ff */
[----:B------:R-:W-:Y:S02]  /*5d30*/  IMAD.MOV.U32 R20, RZ, RZ, RZ ;  /* 0x000000ffff147224 */ /* 0x000fe400078e00ff */
[----:B------:R-:W-:Y:S02]  /*5d40*/  IMAD.MOV.U32 R2, RZ, RZ, R11 ;  /* 0x000000ffff027224 */ /* 0x000fe400078e000b */
[----:B------:R-:W-:Y:S02]  /*5d50*/  IMAD.MOV.U32 R3, RZ, RZ, R10 ;  /* 0x000000ffff037224 */ /* 0x000fe400078e000a */
[----:B------:R-:W-:-:S07]  /*5d60*/  IMAD.MOV.U32 R6, RZ, RZ, R13 ;  /* 0x000000ffff067224 */ /* 0x000fce00078e000d */
.L_x_113:
[----:B------:R-:W0:Y:S01]  /*5d70*/  S2R R8, SR_CgaCtaId ;  /* 0x0000000000087919 */ /* 0x000e220000008800 */
[----:B------:R-:W-:-:S04]  /*5d80*/  MOV R7, 0x400 ;  /* 0x0000040000077802 */ /* 0x000fc80000000f00 */
[----:B0-----:R-:W-:Y:S02]  /*5d90*/  LEA R19, R8, R7, 0x18 ;  /* 0x0000000708137211 */ /* 0x001fe400078ec0ff */
[----:B------:R-:W-:Y:S01]  /*5da0*/  SHF.L.U32 R7, R3, 0x1f, RZ ;  /* 0x0000001f03077819 */ /* 0x000fe200000006ff */
[----:B------:R-:W0:Y:S02]  /*5db0*/  @!P2 LDC R8, c[0x0][0x500] ;  /* 0x00014000ff08ab82 */ /* 0x000e240000000800 */
[----:B------:R-:W-:-:S04]  /*5dc0*/  IMAD R18, R6, 0x8, R19 ;  /* 0x0000000806127824 */ /* 0x000fc800078e0213 */
[----:B------:R-:W1:Y:S02]  /*5dd0*/  SYNCS.PHASECHK.TRANS64.TRYWAIT P1, [R18+URZ+0x90], R7 ;  /* 0x00009007120075a7 */ /* 0x000e64000802017f */
[----:B-1----:R-:W-:Y:S05]  /*5de0*/  @!P1 BRA `(.L_x_110) ;  /* 0x0000001400749947 */ /* 0x002fea0003800000 */
.L_x_144:
[----:B-1----:R-:W-:Y:S01]  /*5df0*/  PRMT R7, R16, 0x9910, RZ ;  /* 0x0000991010077816 */ /* 0x002fe200000000ff */
[----:B0-----:R0:W-:Y:S03]  /*5e00*/  @!P2 SYNCS.ARRIVE.TRANS64 RZ, [R18+URZ], R8 ;  /* 0x0000000812ffa9a7 */ /* 0x0011e6000800003f */
[----:B------:R-:W-:-:S13]  /*5e10*/  ISETP.NE.AND P1, PT, R7, 0x2, PT ;  /* 0x000000020700780c */ /* 0x000fda0003f25270 */
[----:B0-----:R-:W-:Y:S05]  /*5e20*/  @P1 BRA `(.L_x_111) ;  /* 0x0000000000041947 */ /* 0x001fea0003800000 */
[----:B------:R-:W-:Y:S01]  /*5e30*/  BPT.TRAP 0x1 ;  /* 0x000000040000795c */ /* 0x000fe20000300000 */
.L_x_111:
[----:B------:R-:W-:Y:S05]  /*5e40*/  @P0 BRA `(.L_x_112) ;  /* 0x0000000000040947 */ /* 0x000fea0003800000 */
[----:B------:R-:W-:Y:S01]  /*5e50*/  BPT.TRAP 0x1 ;  /* 0x000000040000795c */ /* 0x000fe20000300000 */
.L_x_112:
[--C-:B------:R-:W-:Y:S01]  /*5e60*/  IMAD R7, R6, 0x2000, R19.reuse ;  /* 0x0000200006077824 */ /* 0x100fe200078e0213 */
[----:B------:R-:W-:Y:S01]  /*5e70*/  R2UR UR9, R18 ;  /* 0x00000000120972ca */ /* 0x000fe200000e0000 */
[----:B------:R-:W-:Y:S01]  /*5e80*/  IMAD R19, R6, 0x1000, R19 ;  /* 0x0000100006137824 */ /* 0x000fe200078e0213 */
[----:B------:R-:W-:Y:S01]  /*5e90*/  UIADD3 UR4, UP0, UR22, 0xf0, URZ ;  /* 0x000000f016047890 */ /* 0x000fe2000ff1e03f */
[----:B------:R-:W-:Y:S01]  /*5ea0*/  VIADD R2, R2, 0xffffffff ;  /* 0xffffffff02027836 */ /* 0x000fe20000000000 */
[----:B------:R-:W-:Y:S01]  /*5eb0*/  R2UR UR5, R7 ;  /* 0x00000000070572ca */ /* 0x000fe200000e0000 */
[----:B------:R-:W-:Y:S01]  /*5ec0*/  UIADD3 UR24, UP1, UR22, 0x1f0, URZ ;  /* 0x000001f016187890 */ /* 0x000fe2000ff3e03f */
[----:B------:R-:W-:Y:S01]  /*5ed0*/  R2UR UR8, R19 ;  /* 0x00000000130872ca */ /* 0x000fe200000e0000 */
[----:B------:R-:W-:Y:S01]  /*5ee0*/  VIADD R6, R6, 0x1 ;  /* 0x0000000106067836 */ /* 0x000fe20000000000 */
[----:B------:R-:W-:Y:S01]  /*5ef0*/  R2UR UR11, R14 ;  /* 0x000000000e0b72ca */ /* 0x000fe200000e0000 */
[----:B------:R-:W-:Y:S01]  /*5f00*/  UIADD3.X UR25, URZ, UR23, URZ, UP1, !UPT ;  /* 0x000000173f197290 */ /* 0x000fe20008ffe43f */
[C---:B------:R-:W-:Y:S01]  /*5f10*/  R2UR UR10, R20.reuse ;  /* 0x00000000140a72ca */ /* 0x040fe200000e0000 */
[----:B------:R-:W-:Y:S01]  /*5f20*/  UMOV UR6, 0x0 ;  /* 0x0000000000067882 */ /* 0x000fe20000000000 */
[----:B------:R-:W-:Y:S01]  /*5f30*/  R2UR UR12, R9 ;  /* 0x00000000090c72ca */ /* 0x000fe200000e0000 */
[----:B------:R-:W-:Y:S01]  /*5f40*/  UMOV UR7, 0x10000000 ;  /* 0x1000000000077882 */ /* 0x000fe20000000000 */
[----:B------:R-:W-:Y:S01]  /*5f50*/  R2UR UR19, R17 ;  /* 0x00000000111372ca */ /* 0x000fe200000e0000 */
[----:B------:R-:W-:Y:S01]  /*5f60*/  VIADD R20, R20, 0x40 ;  /* 0x0000004014147836 */ /* 0x000fe20000000000 */
[----:B------:R-:W-:Y:S01]  /*5f70*/  ISETP.GT.AND P3, PT, R2, 0x1, PT ;  /* 0x000000010200780c */ /* 0x000fe20003f64270 */
[----:B------:R-:W-:Y:S01]  /*5f80*/  UIADD3 UR14, UR5, 0x200, URZ ;  /* 0x00000200050e7890 */ /* 0x000fe2000fffe03f */
[----:B------:R-:W-:Y:S01]  /*5f90*/  ISETP.NE.AND P1, PT, R6, 0x12, PT ;  /* 0x000000120600780c */ /* 0x000fe20003f25270 */
[----:B------:R-:W-:-:S02]  /*5fa0*/  UIADD3.X UR5, URZ, UR23, URZ, UP0, !UPT ;  /* 0x000000173f057290 */ /* 0x000fc400087fe43f */
[----:B------:R-:W-:Y:S01]  /*5fb0*/  UIADD3 UR15, UR8, 0x24200, URZ ;  /* 0x00024200080f7890 */ /* 0x000fe2000fffe03f */
[----:B------:R-:W-:Y:S02]  /*5fc0*/  SEL R8, RZ, 0x1, P1 ;  /* 0x00000001ff087807 */ /* 0x000fe40000800000 */
[----:B------:R-:W-:Y:S01]  /*5fd0*/  UMOV UR8, UR14 ;  /* 0x0000000e00087c82 */ /* 0x000fe20008000000 */
[----:B------:R-:W-:Y:S02]  /*5fe0*/  SEL R6, R6, RZ, P1 ;  /* 0x000000ff06067207 */ /* 0x000fe40000800000 */
[----:B------:R-:W-:Y:S01]  /*5ff0*/  LOP3.LUT R3, R3, R8, RZ, 0x3c, !PT ;  /* 0x0000000803037212 */ /* 0x000fe200078e3cff */
[----:B------:R0:W-:Y:S02]  /*6000*/  UTMALDG.3D [UR8], [UR4], desc[UR6] ;  /* 0x00000608040075b4 */ /* 0x0001e40008011000 */
[----:B0-----:R-:W-:Y:S01]  /*6010*/  UMOV UR8, UR15 ;  /* 0x0000000f00087c82 */ /* 0x001fe20008000000 */
[----:B------:R-:W-:-:S02]  /*6020*/  UMOV UR11, UR19 ;  /* 0x00000013000b7c82 */ /* 0x000fc40008000000 */
[----:B------:R0:W-:Y:S02]  /*6030*/  UTMALDG.3D [UR8], [UR24], desc[UR6] ;  /* 0x00000608180075b4 */ /* 0x0001e40008011000 */
[----:B0-----:R-:W-:Y:S05]  /*6040*/  @P3 BRA `(.L_x_113) ;  /* 0xfffffffc00483947 */ /* 0x001fea000383ffff */
.L_x_109:
[----:B------:R-:W-:Y:S05]  /*6050*/  BSYNC B1 ;  /* 0x0000000000017941 */ /* 0x000fea0003800000 */
.L_x_108:
[----:B------:R-:W-:Y:S01]  /*6060*/  LOP3.LUT P3, RZ, R15, 0xff, RZ, 0xc0, !PT ;  /* 0x000000ff0fff7812 */ /* 0x000fe2000786c0ff */
[----:B------:R-:W-:Y:S01]  /*6070*/  IMAD.IADD R6, R12, 0x1, R13 ;  /* 0x000000010c067824 */ /* 0x000fe200078e020d */
[----:B------:R-:W-:Y:S01]  /*6080*/  IADD3 R0, P5, R0, UR20, RZ ;  /* 0x0000001400007c10 */ /* 0x000fe2000ffbe0ff */
[----:B------:R-:W-:Y:S01]  /*6090*/  ULDC.64 UR4, c[0x0][0x650] ;  /* 0x0001940000047ab9 */ /* 0x000fe20000000a00 */
[----:B------:R-:W-:Y:S01]  /*60a0*/  BSSY B1, `(.L_x_114) ;  /* 0x000006c000017945 */ /* 0x000fe20003800000 */
[----:B------:R-:W-:Y:S01]  /*60b0*/  IMAD.MOV.U32 R14, RZ, RZ, -0x1 ;  /* 0xffffffffff0e7424 */ /* 0x000fe200078e00ff */
[----:B------:R-:W-:Y:S01]  /*60c0*/  ISETP.GT.U32.AND P1, PT, R6, 0x11, PT ;  /* 0x000000110600780c */ /* 0x000fe20003f24070 */
[----:B------:R-:W-:Y:S01]  /*60d0*/  IMAD.MOV.U32 R17, RZ, RZ, -0x1 ;  /* 0xffffffffff117424 */ /* 0x000fe200078e00ff */
[----:B------:R-:W-:Y:S01]  /*60e0*/  IADD3.X R5, R5, UR13, RZ, P5, !PT ;  /* 0x0000000d05057c10 */ /* 0x000fe2000affe4ff */
[----:B------:R-:W-:Y:S01]  /*60f0*/  IMAD.MOV.U32 R9, RZ, RZ, -0x1 ;  /* 0xffffffffff097424 */ /* 0x000fe200078e00ff */
[----:B------:R-:W-:-:S02]  /*6100*/  ISETP.LT.U32.AND P1, PT, R12, 0x12, P1 ;  /* 0x000000120c00780c */ /* 0x000fc40000f21070 */
[----:B------:R-:W-:Y:S01]  /*6110*/  PRMT R15, RZ, 0x7610, R15 ;  /* 0x00007610ff0f7816 */ /* 0x000fe2000000000f */
[----:B------:R-:W0:Y:S01]  /*6120*/  @P3 S2R R3, SR_CgaCtaId ;  /* 0x0000000000033919 */ /* 0x000e220000008800 */
[----:B------:R-:W-:-:S04]  /*6130*/  @P3 MOV R2, 0x400 ;  /* 0x0000040000023802 */ /* 0x000fc80000000f00 */
[----:B0-----:R-:W-:Y:S01]  /*6140*/  @P3 LEA R7, R3, R2, 0x18 ;  /* 0x0000000203073211 */ /* 0x001fe200078ec0ff */
[----:B------:R-:W-:-:S03]  /*6150*/  IMAD.WIDE.U32 R2, R6, 0x38e38e39, RZ ;  /* 0x38e38e3906027825 */ /* 0x000fc600078e00ff */
[----:B------:R0:W-:Y:S01]  /*6160*/  @P3 SYNCS.ARRIVE.TRANS64.A1T0 RZ, [R7+URZ+0x138], RZ ;  /* 0x000138ff07ff39a7 */ /* 0x0001e2000810003f */
[----:B------:R-:W-:Y:S02]  /*6170*/  ISETP.GE.U32.AND P3, PT, R12, 0x12, PT ;  /* 0x000000120c00780c */ /* 0x000fe40003f66070 */
[----:B------:R-:W-:Y:S02]  /*6180*/  PRMT R2, RZ, 0x7610, R2 ;  /* 0x00007610ff027816 */ /* 0x000fe40000000002 */
[----:B0-----:R-:W-:Y:S02]  /*6190*/  SHF.R.U32.HI R7, RZ, 0x2, R3 ;  /* 0x00000002ff077819 */ /* 0x001fe40000011603 */
[----:B------:R-:W-:Y:S02]  /*61a0*/  SEL R3, RZ, 0x1, !P1 ;  /* 0x00000001ff037807 */ /* 0x000fe40004800000 */
[----:B------:R-:W-:Y:S01]  /*61b0*/  ISETP.GE.U32.AND P1, PT, R0, UR4, PT ;  /* 0x0000000400007c0c */ /* 0x000fe2000bf26070 */
[----:B------:R-:W-:Y:S01]  /*61c0*/  IMAD R13, R7, -0x12, R6 ;  /* 0xffffffee070d7824 */ /* 0x000fe200078e0206 */
[----:B------:R-:W-:-:S02]  /*61d0*/  LOP3.LUT R10, R10, R3, RZ, 0x3c, !PT ;  /* 0x000000030a0a7212 */ /* 0x000fc400078e3cff */
[----:B------:R-:W-:Y:S02]  /*61e0*/  ISETP.GE.U32.AND.EX P1, PT, R5, UR5, PT, P1 ;  /* 0x0000000505007c0c */ /* 0x000fe4000bf26110 */
[----:B------:R-:W-:-:S11]  /*61f0*/  @P3 LOP3.LUT R10, R10, 0x1, R7, 0x78, !PT ;  /* 0x000000010a0a3812 */ /* 0x000fd600078e7807 */
[----:B------:R-:W-:Y:S05]  /*6200*/  @P1 BRA `(.L_x_115) ;  /* 0x0000000400541947 */ /* 0x000fea0003800000 */
[----:B------:R-:W-:Y:S01]  /*6210*/  ULDC.64 UR4, c[0x0][0x628] ;  /* 0x00018a0000047ab9 */ /* 0x000fe20000000a00 */
[----:B------:R-:W0:Y:S01]  /*6220*/  S2R R17, SR_CTAID.X ;  /* 0x0000000000117919 */ /* 0x000e220000002500 */
[----:B------:R-:W-:Y:S01]  /*6230*/  ISETP.NE.U32.AND P1, PT, RZ, UR4, PT ;  /* 0x00000004ff007c0c */ /* 0x000fe2000bf25070 */
[----:B------:R-:W-:Y:S01]  /*6240*/  ULDC UR7, c[0x0][0x630] ;  /* 0x00018c0000077ab9 */ /* 0x000fe20000000800 */
[----:B------:R-:W-:Y:S01]  /*6250*/  IMAD.MOV.U32 R2, RZ, RZ, R0 ;  /* 0x000000ffff027224 */ /* 0x000fe200078e0000 */
[----:B------:R-:W1:Y:S01]  /*6260*/  S2R R14, SR_CTAID.Y ;  /* 0x00000000000e7919 */ /* 0x000e620000002600 */
[----:B------:R-:W-:Y:S01]  /*6270*/  ISETP.NE.AND.EX P1, PT, RZ, UR5, PT, P1 ;  /* 0x00000005ff007c0c */ /* 0x000fe2000bf25310 */
[----:B------:R-:W-:-:S12]  /*6280*/  IMAD.MOV.U32 R3, RZ, RZ, R5 ;  /* 0x000000ffff037224 */ /* 0x000fd800078e0005 */
[----:B------:R-:W-:Y:S05]  /*6290*/  @!P1 BRA `(.L_x_116) ;  /* 0x0000000000289947 */ /* 0x000fea0003800000 */
[----:B------:R-:W-:Y:S02]  /*62a0*/  ULDC UR6, c[0x0][0x634] ;  /* 0x00018d0000067ab9 */ /* 0x000fe40000000800 */
[----:B------:R-:W-:-:S05]  /*62b0*/  IADD3 R9, P1, R0, UR6, RZ ;  /* 0x0000000600097c10 */ /* 0x000fca000ff3e0ff */
[----:B------:R-:W-:-:S04]  /*62c0*/  IMAD.X R19, RZ, RZ, R5, P1 ;  /* 0x000000ffff137224 */ /* 0x000fc800008e0605 */
[----:B------:R-:W-:-:S04]  /*62d0*/  IMAD.WIDE.U32 R6, R19, UR4, RZ ;  /* 0x0000000413067c25 */ /* 0x000fc8000f8e00ff */
[----:B------:R-:W-:-:S04]  /*62e0*/  IMAD.WIDE.U32 R6, P1, R9, UR5, R6 ;  /* 0x0000000509067c25 */ /* 0x000fc8000f820006 */
[----:B------:R-:W-:-:S04]  /*62f0*/  IMAD.WIDE.U32 R8, R9, UR4, RZ ;  /* 0x0000000409087c25 */ /* 0x000fc8000f8e00ff */
[----:B------:R-:W-:Y:S01]  /*6300*/  IMAD.X R3, RZ, RZ, RZ, P1 ;  /* 0x000000ffff037224 */ /* 0x000fe200008e06ff */
[----:B------:R-:W-:Y:S01]  /*6310*/  IADD3 RZ, P1, R9, R6, RZ ;  /* 0x0000000609ff7210 */ /* 0x000fe20007f3e0ff */
[----:B------:R-:W-:-:S04]  /*6320*/  IMAD.MOV.U32 R2, RZ, RZ, R7 ;  /* 0x000000ffff027224 */ /* 0x000fc800078e0007 */
[----:B------:R-:W-:-:S08]  /*6330*/  IMAD.WIDE.U32.X R2, R19, UR5, R2, P1 ;  /* 0x0000000513027c25 */ /* 0x000fd000088e0402 */
.L_x_116:
[--C-:B------:R-:W-:Y:S01]  /*6340*/  SHF.R.U64 R8, R2, UR7, R3.reuse ;  /* 0x0000000702087c19 */ /* 0x100fe20008001203 */
[----:B------:R-:W-:Y:S01]  /*6350*/  ULDC.64 UR4, c[0x0][0x620] ;  /* 0x0001880000047ab9 */ /* 0x000fe20000000a00 */
[----:B------:R-:W-:Y:S01]  /*6360*/  SHF.R.U32.HI R2, RZ, UR7, R3 ;  /* 0x00000007ff027c19 */ /* 0x000fe20008011603 */
[----:B------:R-:W-:Y:S01]  /*6370*/  IMAD.MOV.U32 R3, RZ, RZ, R5 ;  /* 0x000000ffff037224 */ /* 0x000fe200078e0005 */
[----:B------:R-:W-:Y:S01]  /*6380*/  IADD3 R7, P1, RZ, -R8, RZ ;  /* 0x80000008ff077210 */ /* 0x000fe20007f3e0ff */
[----:B------:R-:W2:Y:S01]  /*6390*/  LDC R22, c[0x0][0x144] ;  /* 0x00005100ff167b82 */ /* 0x000ea20000000800 */
[----:B0-----:R-:W-:Y:S01]  /*63a0*/  I2FP.F32.U32 R9, R17 ;  /* 0x0000001100097245 */ /* 0x001fe20000201000 */
[----:B------:R-:W-:Y:S01]  /*63b0*/  ULDC.64 UR8, c[0x0][0x640] ;  /* 0x0001900000087ab9 */ /* 0x000fe20000000a00 */
[----:B------:R-:W-:Y:S01]  /*63c0*/  ULDC UR6, c[0x0][0x608] ;  /* 0x0001820000067ab9 */ /* 0x000fe20000000800 */
[----:B------:R-:W-:Y:S01]  /*63d0*/  IMAD.X R2, RZ, RZ, ~R2, P1 ;  /* 0x000000ffff027224 */ /* 0x000fe200008e0e02 */
[----:B------:R-:W-:-:S03]  /*63e0*/  ISETP.NE.U32.AND P1, PT, RZ, UR8, PT ;  /* 0x00000008ff007c0c */ /* 0x000fc6000bf25070 */
[----:B------:R-:W-:Y:S01]  /*63f0*/  IMAD R6, R2, UR4, RZ ;  /* 0x0000000402067c24 */ /* 0x000fe2000f8e02ff */
[----:B------:R-:W0:Y:S01]  /*6400*/  LDC R19, c[0x0][0x148] ;  /* 0x00005200ff137b82 */ /* 0x000e220000000800 */
[----:B------:R-:W-:Y:S01]  /*6410*/  IMAD.MOV.U32 R2, RZ, RZ, R0 ;  /* 0x000000ffff027224 */ /* 0x000fe200078e0000 */
[----:B------:R-:W-:-:S03]  /*6420*/  ISETP.NE.AND.EX P1, PT, RZ, UR9, PT, P1 ;  /* 0x00000009ff007c0c */ /* 0x000fc6000bf25310 */
[----:B------:R-:W-:Y:S01]  /*6430*/  IMAD.WIDE.U32 R2, R7, UR4, R2 ;  /* 0x0000000407027c25 */ /* 0x000fe2000f8e0002 */
[----:B------:R-:W-:-:S03]  /*6440*/  ULDC UR4, c[0x0][0x150] ;  /* 0x0000540000047ab9 */ /* 0x000fc60000000800 */
[----:B------:R-:W-:Y:S02]  /*6450*/  IMAD R7, R7, UR5, R6 ;  /* 0x0000000507077c24 */ /* 0x000fe4000f8e0206 */
[----:B------:R-:W-:Y:S01]  /*6460*/  FMUL R6, R9, UR4 ;  /* 0x0000000409067c20 */ /* 0x000fe20008400000 */
[----:B------:R-:W-:Y:S01]  /*6470*/  ULDC UR4, c[0x0][0x618] ;  /* 0x0001860000047ab9 */ /* 0x000fe20000000800 */
[----:B------:R-:W-:Y:S01]  /*6480*/  ULDC UR5, c[0x0][0x154] ;  /* 0x0000550000057ab9 */ /* 0x000fe20000000800 */
[----:B------:R-:W-:-:S03]  /*6490*/  IMAD.IADD R3, R3, 0x1, R7 ;  /* 0x0000000103037824 */ /* 0x000fc600078e0207 */
[----:B------:R-:W3:Y:S02]  /*64a0*/  F2I.U32.TRUNC.NTZ R6, R6 ;  /* 0x0000000600067305 */ /* 0x000ee4000020f000 */
[----:B------:R-:W-:Y:S02]  /*64b0*/  SHF.R.U64 R9, R2, UR4, R3 ;  /* 0x0000000402097c19 */ /* 0x000fe40008001203 */
[----:B-1----:R-:W-:-:S05]  /*64c0*/  I2FP.F32.U32 R2, R14 ;  /* 0x0000000e00027245 */ /* 0x002fca0000201000 */
[----:B------:R-:W-:Y:S01]  /*64d0*/  FMUL R21, R2, UR5 ;  /* 0x0000000502157c20 */ /* 0x000fe20008400000 */
[----:B------:R-:W-:Y:S01]  /*64e0*/  SHF.R.U32.HI R2, RZ, UR4, R3 ;  /* 0x00000004ff027c19 */ /* 0x000fe20008011603 */
[----:B------:R-:W-:-:S03]  /*64f0*/  ULDC UR4, c[0x0][0x658] ;  /* 0x0001960000047ab9 */ /* 0x000fc60000000800 */
[--C-:B------:R-:W-:Y:S01]  /*6500*/  SHF.R.U64 R20, R9, UR6, R2.reuse ;  /* 0x0000000609147c19 */ /* 0x100fe20008001202 */
[----:B------:R-:W1:Y:S01]  /*6510*/  F2I.U32.TRUNC.NTZ R21, R21 ;  /* 0x0000001500157305 */ /* 0x000e62000020f000 */
[----:B------:R-:W-:Y:S01]  /*6520*/  SHF.R.U32.HI R3, RZ, UR6, R2 ;  /* 0x00000006ff037c19 */ /* 0x000fe20008011602 */
[----:B---3--:R-:W-:-:S03]  /*6530*/  IMAD.MOV R6, RZ, RZ, -R6 ;  /* 0x000000ffff067224 */ /* 0x008fc600078e0a06 */
[----:B------:R-:W-:Y:S01]  /*6540*/  SHF.R.U64 R18, R20, UR4, R3 ;  /* 0x0000000414127c19 */ /* 0x000fe20008001203 */
[----:B--2---:R-:W-:Y:S01]  /*6550*/  IMAD R17, R22, R6, R17 ;  /* 0x0000000616117224 */ /* 0x004fe200078e0211 */
[----:B------:R-:W-:-:S03]  /*6560*/  SHF.R.U32.HI R23, RZ, UR4, R3 ;  /* 0x00000004ff177c19 */ /* 0x000fc60008011603 */
[----:B------:R-:W-:Y:S02]  /*6570*/  IMAD.MOV.U32 R2, RZ, RZ, R18 ;  /* 0x000000ffff027224 */ /* 0x000fe400078e0012 */
[----:B------:R-:W-:Y:S01]  /*6580*/  IMAD.MOV.U32 R3, RZ, RZ, R23 ;  /* 0x000000ffff037224 */ /* 0x000fe200078e0017 */
[----:B------:R-:W-:Y:S06]  /*6590*/  @!P1 BRA `(.L_x_117) ;  /* 0x0000000000289947 */ /* 0x000fec0003800000 */
[----:B------:R-:W-:Y:S02]  /*65a0*/  ULDC UR4, c[0x0][0x64c] ;  /* 0x0001930000047ab9 */ /* 0x000fe40000000800 */
[----:B------:R-:W-:-:S05]  /*65b0*/  IADD3 R3, P1, R18, UR4, RZ ;  /* 0x0000000412037c10 */ /* 0x000fca000ff3e0ff */
[----:B------:R-:W-:-:S04]  /*65c0*/  IMAD.X R23, RZ, RZ, R23, P1 ;  /* 0x000000ffff177224 */ /* 0x000fc800008e0617 */
[----:B------:R-:W-:-:S04]  /*65d0*/  IMAD.WIDE.U32 R6, R23, UR8, RZ ;  /* 0x0000000817067c25 */ /* 0x000fc8000f8e00ff */
[----:B------:R-:W-:-:S04]  /*65e0*/  IMAD.WIDE.U32 R6, P1, R3, UR9, R6 ;  /* 0x0000000903067c25 */ /* 0x000fc8000f820006 */
[----:B------:R-:W-:-:S04]  /*65f0*/  IMAD.WIDE.U32 R2, R3, UR8, RZ ;  /* 0x0000000803027c25 */ /* 0x000fc8000f8e00ff */
[----:B------:R-:W-:Y:S01]  /*6600*/  IMAD.MOV.U32 R2, RZ, RZ, R7 ;  /* 0x000000ffff027224 */ /* 0x000fe200078e0007 */
[----:B------:R-:W-:Y:S01]  /*6610*/  IADD3 RZ, P3, R3, R6, RZ ;  /* 0x0000000603ff7210 */ /* 0x000fe20007f7e0ff */
[----:B------:R-:W-:-:S04]  /*6620*/  IMAD.X R3, RZ, RZ, RZ, P1 ;  /* 0x000000ffff037224 */ /* 0x000fc800008e06ff */
[----:B------:R-:W-:-:S08]  /*6630*/  IMAD.WIDE.U32.X R2, R23, UR9, R2, P3 ;  /* 0x0000000917027c25 */ /* 0x000fd000098e0402 */
.L_x_117:
[----:B------:R-:W-:Y:S01]  /*6640*/  ULDC UR4, c[0x0][0x648] ;  /* 0x0001920000047ab9 */ /* 0x000fe20000000800 */
[----:B-1----:R-:W-:Y:S01]  /*6650*/  IMAD.MOV R21, RZ, RZ, -R21 ;  /* 0x000000ffff157224 */ /* 0x002fe200078e0a15 */
[----:B------:R-:W-:Y:S01]  /*6660*/  SHF.R.U64 R3, R2, UR4, R3 ;  /* 0x0000000402037c19 */ /* 0x000fe20008001203 */
[----:B------:R-:W-:Y:S01]  /*6670*/  ULDC UR4, c[0x0][0x638] ;  /* 0x00018e0000047ab9 */ /* 0x000fe20000000800 */
[----:B------:R-:W-:Y:S01]  /*6680*/  LOP3.LUT R20, R20, UR17, RZ, 0xc0, !PT ;  /* 0x0000001114147c12 */ /* 0x000fe2000f8ec0ff */
[----:B0-----:R-:W-:Y:S01]  /*6690*/  @P4 IMAD R17, R19, R21, R14 ;  /* 0x0000001513114224 */ /* 0x001fe200078e020e */
[----:B------:R-:W-:Y:S01]  /*66a0*/  ULDC UR5, c[0x0][0x610] ;  /* 0x0001840000057ab9 */ /* 0x000fe20000000800 */
[----:B------:R-:W-:Y:S02]  /*66b0*/  IMAD.MOV R7, RZ, RZ, -R3 ;  /* 0x000000ffff077224 */ /* 0x000fe400078e0a03 */
[----:B------:R-:W-:Y:S01]  /*66c0*/  IMAD R14, R3, UR18, R20 ;  /* 0x00000012030e7c24 */ /* 0x000fe2000f8e0214 */
[----:B------:R-:W-:Y:S01]  /*66d0*/  LOP3.LUT R3, R9, UR16, RZ, 0xc0, !PT ;  /* 0x0000001009037c12 */ /* 0x000fe2000f8ec0ff */
[----:B------:R-:W-:Y:S01]  /*66e0*/  IMAD R18, R7, UR4, R18 ;  /* 0x0000000407127c24 */ /* 0x000fe2000f8e0212 */
[----:B------:R-:W-:Y:S01]  /*66f0*/  ULDC UR4, c[0x0][0x600] ;  /* 0x0001800000047ab9 */ /* 0x000fe20000000800 */
[----:B------:R-:W-:-:S02]  /*6700*/  IMAD R14, R14, UR5, R17 ;  /* 0x000000050e0e7c24 */ /* 0x000fc4000f8e0211 */
[----:B------:R-:W-:Y:S02]  /*6710*/  IMAD R3, R18, UR4, R3 ;  /* 0x0000000412037c24 */ /* 0x000fe4000f8e0203 */
[----:B------:R-:W-:Y:S02]  /*6720*/  IMAD.MOV.U32 R2, RZ, RZ, 0x1 ;  /* 0x00000001ff027424 */ /* 0x000fe400078e00ff */
[----:B------:R-:W-:Y:S01]  /*6730*/  IMAD.MOV.U32 R9, RZ, RZ, R8 ;  /* 0x000000ffff097224 */ /* 0x000fe200078e0008 */
[----:B------:R-:W-:Y:S02]  /*6740*/  SEL R17, R3, R14, !P4 ;  /* 0x0000000e03117207 */ /* 0x000fe40006000000 */
[----:B------:R-:W-:-:S07]  /*6750*/  SEL R14, R14, R3, !P4 ;  /* 0x000000030e0e7207 */ /* 0x000fce0006000000 */
.L_x_115:
[----:B------:R-:W-:Y:S05]  /*6760*/  BSYNC B1 ;  /* 0x0000000000017941 */ /* 0x000fea0003800000 */
.L_x_114:
[----:B------:R-:W-:-:S13]  /*6770*/  LOP3.LUT P1, RZ, R2, 0xff, RZ, 0xc0, !PT ;  /* 0x000000ff02ff7812 */ /* 0x000fda000782c0ff */
[----:B------:R-:W-:Y:S05]  /*6780*/  @P1 BRA `(.L_x_118) ;  /* 0xfffffff400441947 */ /* 0x000fea000383ffff */
[----:B------:R-:W-:Y:S05]  /*6790*/  BSYNC B0 ;  /* 0x0000000000007941 */ /* 0x000fea0003800000 */
.L_x_106:
[----:B------:R-:W-:-:S03]  /*67a0*/  UMOV UR4, 0xffffffff ;  /* 0xffffffff00047882 */ /* 0x000fc60000000000 */
[----:B------:R-:W-:Y:S05]  /*67b0*/  BRA.DIV UR4, `(.L_x_119) ;  /* 0x0000000e04147947 */ /* 0x000fea000b800000 */
[----:B------:R-:W-:-:S13]  /*67c0*/  ELECT P0, URZ, PT ;  /* 0x00000000003f782f */ /* 0x000fda0003800000 */
.L_x_147:
[----:B------:R-:W-:Y:S04]  /*67d0*/  BSSY B0, `(.L_x_120) ;  /* 0x00000a9000007945 */ /* 0x000fe80003800000 */
[----:B------:R-:W-:Y:S05]  /*67e0*/  @!P0 BRA `(.L_x_121) ;  /* 0x00000008009c8947 */ /* 0x000fea0003800000 */
[----:B------:R-:W-:-:S04]  /*67f0*/  LOP3.LUT R4, R4, 0x2, RZ, 0xfc, !PT ;  /* 0x0000000204047812 */ /* 0x000fc800078efcff */
[----:B------:R-:W-:-:S13]  /*6800*/  ISETP.NE.AND P0, PT, R4, 0x3, PT ;  /* 0x000000030400780c */ /* 0x000fda0003f05270 */
[----:B------:R-:W-:Y:S05]  /*6810*/  @!P0 BRA `(.L_x_122) ;  /* 0x0000000000048947 */ /* 0x000fea0003800000 */
[----:B------:R-:W-:Y:S01]  /*6820*/  BPT.TRAP 0x1 ;  /* 0x000000040000795c */ /* 0x000fe20000300000 */
.L_x_122:
[----:B------:R-:W0:Y:S01]  /*6830*/  S2R R3, SR_CgaCtaId ;  /* 0x0000000000037919 */ /* 0x000e220000008800 */
[----:B------:R-:W-:Y:S02]  /*6840*/  MOV R0, 0x400 ;  /* 0x0000040000007802 */ /* 0x000fe40000000f00 */
[----:B------:R-:W-:Y:S02]  /*6850*/  SHF.L.U32 R2, R10, 0x1f, RZ ;  /* 0x0000001f0a027819 */ /* 0x000fe400000006ff */
[----:B0-----:R-:W-:-:S05]  /*6860*/  LEA R0, R3, R0, 0x18 ;  /* 0x0000000003007211 */ /* 0x001fca00078ec0ff */
[----:B------:R-:W-:-:S04]  /*6870*/  VIADD R0, R0, 0x90 ;  /* 0x0000009000007836 */ /* 0x000fc80000000000 */
[C---:B------:R-:W-:Y:S02]  /*6880*/  IMAD R5, R13.reuse, 0x8, R0 ;  /* 0x000000080d057824 */ /* 0x040fe400078e0200 */
[----:B------:R-:W-:Y:S02]  /*6890*/  VIADD R13, R13, 0x1 ;  /* 0x000000010d0d7836 */ /* 0x000fe40000000000 */
[----:B------:R-:W0:Y:S03]  /*68a0*/  SYNCS.PHASECHK.TRANS64.TRYWAIT P0, [R5+URZ], R2 ;  /* 0x00000002050075a7 */ /* 0x000e26000800017f */
[----:B------:R-:W-:-:S04]  /*68b0*/  ISETP.NE.AND P1, PT, R13, 0x12, PT ;  /* 0x000000120d00780c */ /* 0x000fc80003f25270 */
[----:B------:R-:W-:Y:S02]  /*68c0*/  SEL R3, RZ, 0x1, P1 ;  /* 0x00000001ff037807 */ /* 0x000fe40000800000 */
[----:B------:R-:W-:Y:S02]  /*68d0*/  SEL R13, R13, RZ, P1 ;  /* 0x000000ff0d0d7207 */ /* 0x000fe40000800000 */
[----:B------:R-:W-:-:S03]  /*68e0*/  LOP3.LUT R10, R10, R3, RZ, 0x3c, !PT ;  /* 0x000000030a0a7212 */ /* 0x000fc600078e3cff */
[----:B------:R-:W-:Y:S01]  /*68f0*/  IMAD R7, R13, 0x8, R0 ;  /* 0x000000080d077824 */ /* 0x000fe200078e0200 */
[----:B------:R-:W-:Y:S01]  /*6900*/  SHF.L.U32 R4, R10, 0x1f, RZ ;  /* 0x0000001f0a047819 */ /* 0x000fe200000006ff */
[----:B0-----:R-:W-:Y:S06]  /*6910*/  @!P0 BRA `(.L_x_123) ;  /* 0x0000000800e08947 */ /* 0x001fec0003800000 */
.L_x_148:
[----:B------:R-:W1:Y:S01]  /*6920*/  SYNCS.PHASECHK.TRANS64.TRYWAIT P0, [R7+URZ], R4 ;  /* 0x00000004070075a7 */ /* 0x000e62000800017f */
[----:B0-----:R-:W-:-:S05]  /*6930*/  VIADD R2, R13, 0x1 ;  /* 0x000000010d027836 */ /* 0x001fca0000000000 */
[----:B------:R-:W-:-:S04]  /*6940*/  ISETP.NE.AND P1, PT, R2, 0x12, PT ;  /* 0x000000120200780c */ /* 0x000fc80003f25270 */
[----:B------:R-:W-:Y:S02]  /*6950*/  SEL R3, RZ, 0x1, P1 ;  /* 0x00000001ff037807 */ /* 0x000fe40000800000 */
[----:B------:R-:W-:Y:S02]  /*6960*/  SEL R9, R2, RZ, P1 ;  /* 0x000000ff02097207 */ /* 0x000fe40000800000 */
[----:B------:R-:W-:-:S03]  /*6970*/  LOP3.LUT R10, R10, R3, RZ, 0x3c, !PT ;  /* 0x000000030a0a7212 */ /* 0x000fc600078e3cff */
[----:B------:R-:W-:Y:S01]  /*6980*/  IMAD R6, R9, 0x8, R0 ;  /* 0x0000000809067824 */ /* 0x000fe200078e0200 */
[----:B------:R-:W-:Y:S01]  /*6990*/  SHF.L.U32 R5, R10, 0x1f, RZ ;  /* 0x0000001f0a057819 */ /* 0x000fe200000006ff */
[----:B-1----:R-:W-:Y:S06]  /*69a0*/  @!P0 BRA `(.L_x_124) ;  /* 0x0000000800d08947 */ /* 0x002fec0003800000 */
.L_x_149:
[----:B------:R-:W1:Y:S01]  /*69b0*/  SYNCS.PHASECHK.TRANS64.TRYWAIT P0, [R6+URZ], R5 ;  /* 0x00000005060075a7 */ /* 0x000e62000800017f */
[----:B------:R-:W-:-:S05]  /*69c0*/  VIADD R2, R9, 0x1 ;  /* 0x0000000109027836 */ /* 0x000fca0000000000 */
[----:B------:R-:W-:-:S04]  /*69d0*/  ISETP.NE.AND P1, PT, R2, 0x12, PT ;  /* 0x000000120200780c */ /* 0x000fc80003f25270 */
[----:B------:R-:W-:Y:S02]  /*69e0*/  SEL R3, RZ, 0x1, P1 ;  /* 0x00000001ff037807 */ /* 0x000fe40000800000 */
[----:B0-----:R-:W-:Y:S02]  /*69f0*/  SEL R7, R2, RZ, P1 ;  /* 0x000000ff02077207 */ /* 0x001fe40000800000 */
[----:B------:R-:W-:-:S03]  /*6a00*/  LOP3.LUT R10, R10, R3, RZ, 0x3c, !PT ;  /* 0x000000030a0a7212 */ /* 0x000fc600078e3cff */
[----:B------:R-:W-:Y:S01]  /*6a10*/  IMAD R9, R7, 0x8, R0 ;  /* 0x0000000807097824 */ /* 0x000fe200078e0200 */
[----:B------:R-:W-:Y:S01]  /*6a20*/  SHF.L.U32 R4, R10, 0x1f, RZ ;  /* 0x0000001f0a047819 */ /* 0x000fe200000006ff */
[----:B-1----:R-:W-:Y:S06]  /*6a30*/  @!P0 BRA `(.L_x_125) ;  /* 0x0000000800c08947 */ /* 0x002fec0003800000 */
.L_x_150:
[----:B------:R-:W1:Y:S01]  /*6a40*/  SYNCS.PHASECHK.TRANS64.TRYWAIT P0, [R9+URZ], R4 ;  /* 0x00000004090075a7 */ /* 0x000e62000800017f */
[----:B------:R-:W-:-:S05]  /*6a50*/  VIADD R2, R7, 0x1 ;  /* 0x0000000107027836 */ /* 0x000fca0000000000 */
[----:B------:R-:W-:-:S04]  /*6a60*/  ISETP.NE.AND P1, PT, R2, 0x12, PT ;  /* 0x000000120200780c */ /* 0x000fc80003f25270 */
[----:B------:R-:W-:Y:S02]  /*6a70*/  SEL R3, RZ, 0x1, P1 ;  /* 0x00000001ff037807 */ /* 0x000fe40000800000 */
[----:B------:R-:W-:Y:S02]  /*6a80*/  SEL R7, R2, RZ, P1 ;  /* 0x000000ff02077207 */ /* 0x000fe40000800000 */
[----:B------:R-:W-:-:S03]  /*6a90*/  LOP3.LUT R10, R10, R3, RZ, 0x3c, !PT ;  /* 0x000000030a0a7212 */ /* 0x000fc600078e3cff */
[----:B0-----:R-:W-:Y:S01]  /*6aa0*/  IMAD R6, R7, 0x8, R0 ;  /* 0x0000000807067824 */ /* 0x001fe200078e0200 */
[----:B------:R-:W-:Y:S01]  /*6ab0*/  SHF.L.U32 R5, R10, 0x1f, RZ ;  /* 0x0000001f0a057819 */ /* 0x000fe200000006ff */
[----:B-1----:R-:W-:Y:S06]  /*6ac0*/  @!P0 BRA `(.L_x_126) ;  /* 0x0000000800b08947 */ /* 0x002fec0003800000 */
.L_x_151:
        /* <DEDUP_REMOVED lines=9> */
.L_x_152:
        /* <DEDUP_REMOVED lines=9> */
.L_x_153:
        /* <DEDUP_REMOVED lines=9> */
.L_x_154:
        /* <DEDUP_REMOVED lines=9> */
.L_x_155:
        /* <DEDUP_REMOVED lines=9> */
.L_x_156:
        /* <DEDUP_REMOVED lines=9> */
.L_x_157:
        /* <DEDUP_REMOVED lines=9> */
.L_x_158:
        /* <DEDUP_REMOVED lines=9> */
.L_x_159:
        /* <DEDUP_REMOVED lines=9> */
.L_x_160:
        /* <DEDUP_REMOVED lines=9> */
.L_x_161:
        /* <DEDUP_REMOVED lines=9> */
.L_x_162:
        /* <DEDUP_REMOVED lines=9> */
.L_x_163:
[----:B------:R-:W1:Y:S01]  /*7190*/  SYNCS.PHASECHK.TRANS64.TRYWAIT P0, [R6+URZ], R5 ;  /* 0x00000005060075a7 */ /* 0x000e62000800017f */
[----:B------:R-:W-:-:S05]  /*71a0*/  VIADD R2, R7, 0x1 ;  /* 0x0000000107027836 */ /* 0x000fca0000000000 */
[----:B------:R-:W-:-:S04]  /*71b0*/  ISETP.NE.AND P1, PT, R2, 0x12, PT ;  /* 0x000000120200780c */ /* 0x000fc80003f25270 */
[----:B0-----:R-:W-:Y:S02]  /*71c0*/  SEL R4, RZ, 0x1, P1 ;  /* 0x00000001ff047807 */ /* 0x001fe40000800000 */
[----:B------:R-:W-:Y:S02]  /*71d0*/  SEL R3, R2, RZ, P1 ;  /* 0x000000ff02037207 */ /* 0x000fe40000800000 */
[----:B------:R-:W-:Y:S01]  /*71e0*/  LOP3.LUT R4, R11, R4, RZ, 0x3c, !PT ;  /* 0x000000040b047212 */ /* 0x000fe200078e3cff */
[----:B-1----:R-:W-:Y:S06]  /*71f0*/  @!P0 BRA `(.L_x_139) ;  /* 0x0000000400e88947 */ /* 0x002fec0003800000 */
.L_x_164:
[----:B------:R-:W-:Y:S01]  /*7200*/  IMAD R3, R3, 0x8, R0 ;  /* 0x0000000803037824 */ /* 0x000fe200078e0200 */
[----:B------:R-:W-:-:S07]  /*7210*/  SHF.L.U32 R0, R4, 0x1f, RZ ;  /* 0x0000001f04007819 */ /* 0x000fce00000006ff */
.L_x_140:
[----:B-1----:R1:W2:Y:S02]  /*7220*/  SYNCS.PHASECHK.TRANS64.TRYWAIT P0, [R3+URZ], R0 ;  /* 0x00000000030075a7 */ /* 0x0022a4000800017f */
[----:B--2---:R-:W-:Y:S05]  /*7230*/  @!P0 NANOSLEEP.SYNCS 0x989680 ;  /* 0x009896800000895d */ /* 0x004fea0003900000 */
[----:B------:R-:W2:Y:S02]  /*7240*/  @!P0 SYNCS.PHASECHK.TRANS64 P0, [R3+URZ], R0 ;  /* 0x00000000030085a7 */ /* 0x000ea4000800007f */
[----:B--2---:R-:W-:Y:S05]  /*7250*/  @!P0 BRA `(.L_x_140) ;  /* 0xfffffffc00f08947 */ /* 0x004fea000383ffff */
.L_x_121:
[----:B------:R-:W-:Y:S05]  /*7260*/  BSYNC B0 ;  /* 0x0000000000007941 */ /* 0x000fea0003800000 */
.L_x_120:
[----:B------:R-:W-:Y:S05]  /*7270*/  EXIT ;  /* 0x000000000000794d */ /* 0x000fea0003800000 */
.L_x_18:
[----:B-1----:R-:W-:-:S04]  /*7280*/  IMAD.U32 R7, RZ, RZ, UR6 ;  /* 0x00000006ff077e24 */ /* 0x002fc8000f8e00ff */
[----:B------:R1:W3:Y:S03]  /*7290*/  SYNCS.PHASECHK.TRANS64.TRYWAIT P0, [R7+URZ], R6 ;  /* 0x00000006070075a7 */ /* 0x0002e6000800017f */
[----:B---3--:R-:W-:Y:S05]  /*72a0*/  @!P0 NANOSLEEP.SYNCS 0x989680 ;  /* 0x009896800000895d */ /* 0x008fea0003900000 */
[----:B------:R-:W3:Y:S02]  /*72b0*/  @!P0 SYNCS.PHASECHK.TRANS64 P0, [R7+URZ], R6 ;  /* 0x00000006070085a7 */ /* 0x000ee4000800007f */
[----:B---3--:R-:W-:Y:S05]  /*72c0*/  @!P0 BRA `(.L_x_18) ;  /* 0xfffffffc00ec8947 */ /* 0x008fea000383ffff */
[----:B------:R-:W-:Y:S05]  /*72d0*/  BRA `(.L_x_17) ;  /* 0xffffffa000a07947 */ /* 0x000fea000383ffff */
.L_x_24:
[----:B-1----:R-:W-:-:S04]  /*72e0*/  IMAD.U32 R8, RZ, RZ, UR12 ;  /* 0x0000000cff087e24 */ /* 0x002fc8000f8e00ff */
[----:B------:R1:W3:Y:S03]  /*72f0*/  SYNCS.PHASECHK.TRANS64.TRYWAIT P0, [R8+URZ], R7 ;  /* 0x00000007080075a7 */ /* 0x0002e6000800017f */
[----:B---3--:R-:W-:Y:S05]  /*7300*/  @!P0 NANOSLEEP.SYNCS 0x989680 ;  /* 0x009896800000895d */ /* 0x008fea0003900000 */
[----:B------:R-:W3:Y:S02]  /*7310*/  @!P0 SYNCS.PHASECHK.TRANS64 P0, [R8+URZ], R7 ;  /* 0x00000007080085a7 */ /* 0x000ee4000800007f */
[----:B---3--:R-:W-:Y:S05]  /*7320*/  @!P0 BRA `(.L_x_24) ;  /* 0xfffffffc00ec8947 */ /* 0x008fea000383ffff */
[----:B------:R-:W-:Y:S05]  /*7330*/  BRA `(.L_x_23) ;  /* 0xffffffa800247947 */ /* 0x000fea000383ffff */
.L_x_107:
[----:B------:R-:W-:Y:S01]  /*7340*/  BSSY B1, `(.L_x_141) ;  /* 0x0000006000017945 */ /* 0x000fe20003800000 */
[----:B------:R-:W-:-:S07]  /*7350*/  IMAD.MOV.U32 R2, RZ, RZ, -0x1 ;  /* 0xffffffffff027424 */ /* 0x000fce00078e00ff */
[----:B------:R-:W-:Y:S05]  /*7360*/  WARPSYNC.COLLECTIVE R2, `(.L_x_142) ;  /* 0x00000000020c7348 */ /* 0x000fea0003c00000 */
[----:B------:R-:W-:Y:S02]  /*7370*/  ELECT P1, UR62, PT ;  /* 0x00000000003e782f */ /* 0x000fe40003820000 */
[----:B------:R-:W-:Y:S01]  /*7380*/  MOV R2, UR62 ;  /* 0x0000003e00027c02 */ /* 0x000fe20008000f00 */
[----:B------:R-:W-:Y:S10]  /*7390*/  ENDCOLLECTIVE ;  /* 0x000000000000791b */ /* 0x000ff40003800000 */
.L_x_142:
[----:B------:R-:W-:Y:S05]  /*73a0*/  BSYNC B1 ;  /* 0x0000000000017941 */ /* 0x000fea0003800000 */
.L_x_141:
[----:B------:R-:W-:Y:S05]  /*73b0*/  BRA `(.L_x_143) ;  /* 0xffffffe800447947 */ /* 0x000fea000383ffff */
.L_x_110:
[----:B-1----:R1:W2:Y:S02]  /*73c0*/  SYNCS.PHASECHK.TRANS64.TRYWAIT P1, [R18+URZ+0x90], R7 ;  /* 0x00009007120075a7 */ /* 0x0022a4000802017f */
[----:B--2---:R-:W-:Y:S05]  /*73d0*/  @!P1 NANOSLEEP.SYNCS 0x989680 ;  /* 0x009896800000995d */ /* 0x004fea0003900000 */
[----:B------:R-:W2:Y:S02]  /*73e0*/  @!P1 SYNCS.PHASECHK.TRANS64 P1, [R18+URZ+0x90], R7 ;  /* 0x00009007120095a7 */ /* 0x000ea4000802007f */
[----:B--2---:R-:W-:Y:S05]  /*73f0*/  @!P1 BRA `(.L_x_110) ;  /* 0xfffffffc00f09947 */ /* 0x004fea000383ffff */
[----:B------:R-:W-:Y:S05]  /*7400*/  BRA `(.L_x_144) ;  /* 0xffffffe800787947 */ /* 0x000fea000383ffff */
.L_x_119:
[----:B------:R-:W-:Y:S01]  /*7410*/  BSSY B0, `(.L_x_145) ;  /* 0x0000006000007945 */ /* 0x000fe20003800000 */
[----:B------:R-:W-:-:S07]  /*7420*/  IMAD.MOV.U32 R2, RZ, RZ, -0x1 ;  /* 0xffffffffff027424 */ /* 0x000fce00078e00ff */
[----:B------:R-:W-:Y:S05]  /*7430*/  WARPSYNC.COLLECTIVE R2, `(.L_x_146) ;  /* 0x00000000020c7348 */ /* 0x000fea0003c00000 */
[----:B------:R-:W-:Y:S02]  /*7440*/  ELECT P1, UR62, PT ;  /* 0x00000000003e782f */ /* 0x000fe40003820000 */
[----:B------:R-:W-:Y:S01]  /*7450*/  MOV R2, UR62 ;  /* 0x0000003e00027c02 */ /* 0x000fe20008000f00 */
[----:B------:R-:W-:Y:S10]  /*7460*/  ENDCOLLECTIVE ;  /* 0x000000000000791b */ /* 0x000ff40003800000 */
.L_x_146:
[----:B------:R-:W-:Y:S05]  /*7470*/  BSYNC B0 ;  /* 0x0000000000007941 */ /* 0x000fea0003800000 */
.L_x_145:
[----:B------:R-:W-:Y:S01]  /*7480*/  PLOP3.LUT P0, PT, P1, PT, PT, 0x80, 0x0 ;  /* 0x000000000000781c */ /* 0x000fe20000f0f070 */
[----:B------:R-:W-:-:S12]  /*7490*/  BRA `(.L_x_147) ;  /* 0xfffffff000cc7947 */ /* 0x000fd8000383ffff */
.L_x_123:
[----:B0-----:R0:W1:Y:S02]  /*74a0*/  SYNCS.PHASECHK.TRANS64.TRYWAIT P0, [R5+URZ], R2 ;  /* 0x00000002050075a7 */ /* 0x001064000800017f */
[----:B-1----:R-:W-:Y:S05]  /*74b0*/  @!P0 NANOSLEEP.SYNCS 0x989680 ;  /* 0x009896800000895d */ /* 0x002fea0003900000 */
[----:B------:R-:W1:Y:S02]  /*74c0*/  @!P0 SYNCS.PHASECHK.TRANS64 P0, [R5+URZ], R2 ;  /* 0x00000002050085a7 */ /* 0x000e64000800007f */
[----:B-1----:R-:W-:Y:S05]  /*74d0*/  @!P0 BRA `(.L_x_123) ;  /* 0xfffffffc00f08947 */ /* 0x002fea000383ffff */
[----:B------:R-:W-:Y:S05]  /*74e0*/  BRA `(.L_x_148) ;  /* 0xfffffff4000c7947 */ /* 0x000fea000383ffff */
.L_x_124:
[----:B0-----:R0:W1:Y:S02]  /*74f0*/  SYNCS.PHASECHK.TRANS64.TRYWAIT P0, [R7+URZ], R4 ;  /* 0x00000004070075a7 */ /* 0x001064000800017f */
[----:B-1----:R-:W-:Y:S05]  /*7500*/  @!P0 NANOSLEEP.SYNCS 0x989680 ;  /* 0x009896800000895d */ /* 0x002fea0003900000 */
[----:B------:R-:W1:Y:S02]  /*7510*/  @!P0 SYNCS.PHASECHK.TRANS64 P0, [R7+URZ], R4 ;  /* 0x00000004070085a7 */ /* 0x000e64000800007f */
[----:B-1----:R-:W-:Y:S05]  /*7520*/  @!P0 BRA `(.L_x_124) ;  /* 0xfffffffc00f08947 */ /* 0x002fea000383ffff */
[----:B------:R-:W-:Y:S05]  /*7530*/  BRA `(.L_x_149) ;  /* 0xfffffff4001c7947 */ /* 0x000fea000383ffff */
.L_x_125:
[----:B0-----:R0:W1:Y:S02]  /*7540*/  SYNCS.PHASECHK.TRANS64.TRYWAIT P0, [R6+URZ], R5 ;  /* 0x00000005060075a7 */ /* 0x001064000800017f */
[----:B-1----:R-:W-:Y:S05]  /*7550*/  @!P0 NANOSLEEP.SYNCS 0x989680 ;  /* 0x009896800000895d */ /* 0x002fea0003900000 */
[----:B------:R-:W1:Y:S02]  /*7560*/  @!P0 SYNCS.PHASECHK.TRANS64 P0, [R6+URZ], R5 ;  /* 0x00000005060085a7 */ /* 0x000e64000800007f */
[----:B-1----:R-:W-:Y:S05]  /*7570*/  @!P0 BRA `(.L_x_125) ;  /* 0xfffffffc00f08947 */ /* 0x002fea000383ffff */
[----:B------:R-:W-:Y:S05]  /*7580*/  BRA `(.L_x_150) ;  /* 0xfffffff4002c7947 */ /* 0x000fea000383ffff */
.L_x_126:
[----:B0-----:R0:W1:Y:S02]  /*7590*/  SYNCS.PHASECHK.TRANS64.TRYWAIT P0, [R9+URZ], R4 ;  /* 0x00000004090075a7 */ /* 0x001064000800017f */
[----:B-1----:R-:W-:Y:S05]  /*75a0*/  @!P0 NANOSLEEP.SYNCS 0x989680 ;  /* 0x009896800000895d */ /* 0x002fea0003900000 */
[----:B------:R-:W1:Y:S02]  /*75b0*/  @!P0 SYNCS.PHASECHK.TRANS64 P0, [R9+URZ], R4 ;  /* 0x00000004090085a7 */ /* 0x000e64000800007f */
[----:B-1----:R-:W-:Y:S05]  /*75c0*/  @!P0 BRA `(.L_x_126) ;  /* 0xfffffffc00f08947 */ /* 0x002fea000383ffff */
[----:B------:R-:W-:Y:S05]  /*75d0*/  BRA `(.L_x_151) ;  /* 0xfffffff4003c7947 */ /* 0x000fea000383ffff */
.L_x_127:
[----:B0-----:R0:W1:Y:S02]  /*75e0*/  SYNCS.PHASECHK.TRANS64.TRYWAIT P0, [R6+URZ], R5 ;  /* 0x00000005060075a7 */ /* 0x001064000800017f */
[----:B-1----:R-:W-:Y:S05]  /*75f0*/  @!P0 NANOSLEEP.SYNCS 0x989680 ;  /* 0x009896800000895d */ /* 0x002fea0003900000 */
[----:B------:R-:W1:Y:S02]  /*7600*/  @!P0 SYNCS.PHASECHK.TRANS64 P0, [R6+URZ], R5 ;  /* 0x00000005060085a7 */ /* 0x000e64000800007f */
[----:B-1----:R-:W-:Y:S05]  /*7610*/  @!P0 BRA `(.L_x_127) ;  /* 0xfffffffc00f08947 */ /* 0x002fea000383ffff */
[----:B------:R-:W-:Y:S05]  /*7620*/  BRA `(.L_x_152) ;  /* 0xfffffff4004c7947 */ /* 0x000fea000383ffff */
.L_x_128:
[----:B0-----:R0:W1:Y:S02]  /*7630*/  SYNCS.PHASECHK.TRANS64.TRYWAIT P0, [R9+URZ], R4 ;  /* 0x00000004090075a7 */ /* 0x001064000800017f */
[----:B-1----:R-:W-:Y:S05]  /*7640*/  @!P0 NANOSLEEP.SYNCS 0x989680 ;  /* 0x009896800000895d */ /* 0x002fea0003900000 */
[----:B------:R-:W1:Y:S02]  /*7650*/  @!P0 SYNCS.PHASECHK.TRANS64 P0, [R9+URZ], R4 ;  /* 0x00000004090085a7 */ /* 0x000e64000800007f */
[----:B-1----:R-:W-:Y:S05]  /*7660*/  @!P0 BRA `(.L_x_128) ;  /* 0xfffffffc00f08947 */ /* 0x002fea000383ffff */
[----:B------:R-:W-:Y:S05]  /*7670*/  BRA `(.L_x_153) ;  /* 0xfffffff4005c7947 */ /* 0x000fea000383ffff */
.L_x_129:
[----:B0-----:R0:W1:Y:S02]  /*7680*/  SYNCS.PHASECHK.TRANS64.TRYWAIT P0, [R6+URZ], R5 ;  /* 0x00000005060075a7 */ /* 0x001064000800017f */
[----:B-1----:R-:W-:Y:S05]  /*7690*/  @!P0 NANOSLEEP.SYNCS 0x989680 ;  /* 0x009896800000895d */ /* 0x002fea0003900000 */
[----:B------:R-:W1:Y:S02]  /*76a0*/  @!P0 SYNCS.PHASECHK.TRANS64 P0, [R6+URZ], R5 ;  /* 0x00000005060085a7 */ /* 0x000e64000800007f */
[----:B-1----:R-:W-:Y:S05]  /*76b0*/  @!P0 BRA `(.L_x_129) ;  /* 0xfffffffc00f08947 */ /* 0x002fea000383ffff */
[----:B------:R-:W-:Y:S05]  /*76c0*/  BRA `(.L_x_154) ;  /* 0xfffffff4006c7947 */ /* 0x000fea000383ffff */
.L_x_130:
[----:B0-----:R0:W1:Y:S02]  /*76d0*/  SYNCS.PHASECHK.TRANS64.TRYWAIT P0, [R9+URZ], R4 ;  /* 0x00000004090075a7 */ /* 0x001064000800017f */
[----:B-1----:R-:W-:Y:S05]  /*76e0*/  @!P0 NANOSLEEP.SYNCS 0x989680 ;  /* 0x009896800000895d */ /* 0x002fea0003900000 */
[----:B------:R-:W1:Y:S02]  /*76f0*/  @!P0 SYNCS.PHASECHK.TRANS64 P0, [R9+URZ], R4 ;  /* 0x00000004090085a7 */ /* 0x000e64000800007f */
[----:B-1----:R-:W-:Y:S05]  /*7700*/  @!P0 BRA `(.L_x_130) ;  /* 0xfffffffc00f08947 */ /* 0x002fea000383ffff */
[----:B------:R-:W-:Y:S05]  /*7710*/  BRA `(.L_x_155) ;  /* 0xfffffff4007c7947 */ /* 0x000fea000383ffff */
.L_x_131:
[----:B0-----:R0:W1:Y:S02]  /*7720*/  SYNCS.PHASECHK.TRANS64.TRYWAIT P0, [R6+URZ], R5 ;  /* 0x00000005060075a7 */ /* 0x001064000800017f */
[----:B-1----:R-:W-:Y:S05]  /*7730*/  @!P0 NANOSLEEP.SYNCS 0x989680 ;  /* 0x009896800000895d */ /* 0x002fea0003900000 */
[----:B------:R-:W1:Y:S02]  /*7740*/  @!P0 SYNCS.PHASECHK.TRANS64 P0, [R6+URZ], R5 ;  /* 0x00000005060085a7 */ /* 0x000e64000800007f */
[----:B-1----:R-:W-:Y:S05]  /*7750*/  @!P0 BRA `(.L_x_131) ;  /* 0xfffffffc00f08947 */ /* 0x002fea000383ffff */
[----:B------:R-:W-:Y:S05]  /*7760*/  BRA `(.L_x_156) ;  /* 0xfffffff4008c7947 */ /* 0x000fea000383ffff */
.L_x_132:
[----:B0-----:R0:W1:Y:S02]  /*7770*/  SYNCS.PHASECHK.TRANS64.TRYWAIT P0, [R9+URZ], R4 ;  /* 0x00000004090075a7 */ /* 0x001064000800017f */
[----:B-1----:R-:W-:Y:S05]  /*7780*/  @!P0 NANOSLEEP.SYNCS 0x989680 ;  /* 0x009896800000895d */ /* 0x002fea0003900000 */
[----:B------:R-:W1:Y:S02]  /*7790*/  @!P0 SYNCS.PHASECHK.TRANS64 P0, [R9+URZ], R4 ;  /* 0x00000004090085a7 */ /* 0x000e64000800007f */
[----:B-1----:R-:W-:Y:S05]  /*77a0*/  @!P0 BRA `(.L_x_132) ;  /* 0xfffffffc00f08947 */ /* 0x002fea000383ffff */
[----:B------:R-:W-:Y:S05]  /*77b0*/  BRA `(.L_x_157) ;  /* 0xfffffff4009c7947 */ /* 0x000fea000383ffff */
.L_x_133:
[----:B0-----:R0:W1:Y:S02]  /*77c0*/  SYNCS.PHASECHK.TRANS64.TRYWAIT P0, [R6+URZ], R5 ;  /* 0x00000005060075a7 */ /* 0x001064000800017f */
[----:B-1----:R-:W-:Y:S05]  /*77d0*/  @!P0 NANOSLEEP.SYNCS 0x989680 ;  /* 0x009896800000895d */ /* 0x002fea0003900000 */
[----:B------:R-:W1:Y:S02]  /*77e0*/  @!P0 SYNCS.PHASECHK.TRANS64 P0, [R6+URZ], R5 ;  /* 0x00000005060085a7 */ /* 0x000e64000800007f */
[----:B-1----:R-:W-:Y:S05]  /*77f0*/  @!P0 BRA `(.L_x_133) ;  /* 0xfffffffc00f08947 */ /* 0x002fea000383ffff */
[----:B------:R-:W-:Y:S05]  /*7800*/  BRA `(.L_x_158) ;  /* 0xfffffff400ac7947 */ /* 0x000fea000383ffff */
.L_x_134:
[----:B0-----:R0:W1:Y:S02]  /*7810*/  SYNCS.PHASECHK.TRANS64.TRYWAIT P0, [R9+URZ], R4 ;  /* 0x00000004090075a7 */ /* 0x001064000800017f */
[----:B-1----:R-:W-:Y:S05]  /*7820*/  @!P0 NANOSLEEP.SYNCS 0x989680 ;  /* 0x009896800000895d */ /* 0x002fea0003900000 */
[----:B------:R-:W1:Y:S02]  /*7830*/  @!P0 SYNCS.PHASECHK.TRANS64 P0, [R9+URZ], R4 ;  /* 0x00000004090085a7 */ /* 0x000e64000800007f */
[----:B-1----:R-:W-:Y:S05]  /*7840*/  @!P0 BRA `(.L_x_134) ;  /* 0xfffffffc00f08947 */ /* 0x002fea000383ffff */
[----:B------:R-:W-:Y:S05]  /*7850*/  BRA `(.L_x_159) ;  /* 0xfffffff400bc7947 */ /* 0x000fea000383ffff */
.L_x_135:
[----:B0-----:R0:W1:Y:S02]  /*7860*/  SYNCS.PHASECHK.TRANS64.TRYWAIT P0, [R6+URZ], R5 ;  /* 0x00000005060075a7 */ /* 0x001064000800017f */
[----:B-1----:R-:W-:Y:S05]  /*7870*/  @!P0 NANOSLEEP.SYNCS 0x989680 ;  /* 0x009896800000895d */ /* 0x002fea0003900000 */
[----:B------:R-:W1:Y:S02]  /*7880*/  @!P0 SYNCS.PHASECHK.TRANS64 P0, [R6+URZ], R5 ;  /* 0x00000005060085a7 */ /* 0x000e64000800007f */
[----:B-1----:R-:W-:Y:S05]  /*7890*/  @!P0 BRA `(.L_x_135) ;  /* 0xfffffffc00f08947 */ /* 0x002fea000383ffff */
[----:B------:R-:W-:Y:S05]  /*78a0*/  BRA `(.L_x_160) ;  /* 0xfffffff400cc7947 */ /* 0x000fea000383ffff */
.L_x_136:
[----:B0-----:R0:W1:Y:S02]  /*78b0*/  SYNCS.PHASECHK.TRANS64.TRYWAIT P0, [R9+URZ], R4 ;  /* 0x00000004090075a7 */ /* 0x001064000800017f */
[----:B-1----:R-:W-:Y:S05]  /*78c0*/  @!P0 NANOSLEEP.SYNCS 0x989680 ;  /* 0x009896800000895d */ /* 0x002fea0003900000 */
[----:B------:R-:W1:Y:S02]  /*78d0*/  @!P0 SYNCS.PHASECHK.TRANS64 P0, [R9+URZ], R4 ;  /* 0x00000004090085a7 */ /* 0x000e64000800007f */
[----:B-1----:R-:W-:Y:S05]  /*78e0*/  @!P0 BRA `(.L_x_136) ;  /* 0xfffffffc00f08947 */ /* 0x002fea000383ffff */
[----:B------:R-:W-:Y:S05]  /*78f0*/  BRA `(.L_x_161) ;  /* 0xfffffff400dc7947 */ /* 0x000fea000383ffff */
.L_x_137:
[----:B0-----:R0:W1:Y:S02]  /*7900*/  SYNCS.PHASECHK.TRANS64.TRYWAIT P0, [R6+URZ], R5 ;  /* 0x00000005060075a7 */ /* 0x001064000800017f */
[----:B-1----:R-:W-:Y:S05]  /*7910*/  @!P0 NANOSLEEP.SYNCS 0x989680 ;  /* 0x009896800000895d */ /* 0x002fea0003900000 */
[----:B------:R-:W1:Y:S02]  /*7920*/  @!P0 SYNCS.PHASECHK.TRANS64 P0, [R6+URZ], R5 ;  /* 0x00000005060085a7 */ /* 0x000e64000800007f */
[----:B-1----:R-:W-:Y:S05]  /*7930*/  @!P0 BRA `(.L_x_137) ;  /* 0xfffffffc00f08947 */ /* 0x002fea000383ffff */
[----:B------:R-:W-:Y:S05]  /*7940*/  BRA `(.L_x_162) ;  /* 0xfffffff400ec7947 */ /* 0x000fea000383ffff */
.L_x_138:
[----:B0-----:R0:W1:Y:S02]  /*7950*/  SYNCS.PHASECHK.TRANS64.TRYWAIT P0, [R9+URZ], R4 ;  /* 0x00000004090075a7 */ /* 0x001064000800017f */
[----:B-1----:R-:W-:Y:S05]  /*7960*/  @!P0 NANOSLEEP.SYNCS 0x989680 ;  /* 0x009896800000895d */ /* 0x002fea0003900000 */
[----:B------:R-:W1:Y:S02]  /*7970*/  @!P0 SYNCS.PHASECHK.TRANS64 P0, [R9+URZ], R4 ;  /* 0x00000004090085a7 */ /* 0x000e64000800007f */
[----:B-1----:R-:W-:Y:S05]  /*7980*/  @!P0 BRA `(.L_x_138) ;  /* 0xfffffffc00f08947 */ /* 0x002fea000383ffff */
[----:B------:R-:W-:Y:S05]  /*7990*/  BRA `(.L_x_163) ;  /* 0xfffffff400fc7947 */ /* 0x000fea000383ffff */
.L_x_139:
[----:B0-----:R0:W1:Y:S02]  /*79a0*/  SYNCS.PHASECHK.TRANS64.TRYWAIT P0, [R6+URZ], R5 ;  /* 0x00000005060075a7 */ /* 0x001064000800017f */
[----:B-1----:R-:W-:Y:S05]  /*79b0*/  @!P0 NANOSLEEP.SYNCS 0x989680 ;  /* 0x009896800000895d */ /* 0x002fea0003900000 */
[----:B------:R-:W1:Y:S02]  /*79c0*/  @!P0 SYNCS.PHASECHK.TRANS64 P0, [R6+URZ], R5 ;  /* 0x00000005060085a7 */ /* 0x000e64000800007f */
[----:B-1----:R-:W-:Y:S05]  /*79d0*/  @!P0 BRA `(.L_x_139) ;  /* 0xfffffffc00f08947 */ /* 0x002fea000383ffff */
[----:B------:R-:W-:Y:S05]  /*79e0*/  BRA `(.L_x_164) ;  /* 0xfffffff800047947 */ /* 0x000fea000383ffff */
.L_x_165:
[----:B------:R-:W-:-:S00]  /*79f0*/  BRA `(.L_x_165) ;  /* 0xfffffffc00fc7947 */ /* 0x000fc0000383ffff */
[----:B------:R-:W-:-:S00]  /*7a00*/  NOP ;  /* 0x0000000000007918 */ /* 0x000fc00000000000 */
[----:B------:R-:W-:-:S00]  /*7a10*/  NOP ;  /* 0x0000000000007918 */ /* 0x000fc00000000000 */
[----:B------:R-:W-:-:S00]  /*7a20*/  NOP ;  /* 0x0000000000007918 */ /* 0x000fc00000000000 */
[----:B------:R-:W-:-:S00]  /*7a30*/  NOP ;  /* 0x0000000000007918 */ /* 0x000fc00000000000 */
[----:B------:R-:W-:-:S00]  /*7a40*/  NOP ;  /* 0x0000000000007918 */ /* 0x000fc00000000000 */
[----:B------:R-:W-:-:S00]  /*7a50*/  NOP ;  /* 0x0000000000007918 */ /* 0x000fc00000000000 */
[----:B------:R-:W-:-:S00]  /*7a60*/  NOP ;  /* 0x0000000000007918 */ /* 0x000fc00000000000 */
[----:B------:R-:W-:-:S00]  /*7a70*/  NOP ;  /* 0x0000000000007918 */ /* 0x000fc00000000000 */
.L_x_166:


//--------------------- .nv.shared._ZN7cutlass13device_kernelINS_4gemm6kernel13GemmUniversalIN4cute5tupleIJiiiiEEENS1_10collective13CollectiveMmaINS1_37MainloopSm90TmaGmmaWarpSpecializedFP8ILi18ENS5_IJNS4_1CILi1EEESB_SB_EEENS1_35KernelTmaWarpSpecializedCooperativeEEENS5_IJNSA_ILi128EEENSA_ILi64EEESG_EEENS_12float_e4m3_tENS5_IJlSB_lEEESI_SJ_NS4_8TiledMMAINS4_8MMA_AtomIJNS4_4SM904GMMA30MMA_64x64x32_F32E4M3E4M3_SS_TNILNSN_7ScaleInE1ELSP_1EEEEEENS4_6LayoutINS5_IJNSA_ILi2EEESB_SB_EEENS5_IJSB_NSA_ILi0EEESV_EEEEENS5_IJNS4_10UnderscoreESY_SY_EEEEENS4_13SM90_TMA_LOADENS4_14ComposedLayoutINS4_7SwizzleILi2ELi4ELi3EEENS4_18smem_ptr_flag_bitsILi8EEENSS_INS5_IJNSA_ILi8EEESG_EEENS5_IJSG_SB_EEEEEEEvNS4_8identityES11_S1B_vS1C_EENS_8epilogue10collective6detail29Sm90TmaWarpSpecializedAdapterINS1F_15DefaultEpilogueISI_SJ_SJ_NS1E_6thread17LinearCombinationISI_Li1EffLNS1J_9ScaleType4KindE0ELNS_15FloatRoundStyleE2ESI_EENS1_15EpilogueDefaultEEEEEvvEEEEvNT_6ParamsE --------------------------
	.section	.nv.shared._ZN7cutlass13device_kernelINS_4gemm6kernel13GemmUniversalIN4cute5tupleIJiiiiEEENS1_10collective13CollectiveMmaINS1_37MainloopSm90TmaGmmaWarpSpecializedFP8ILi18ENS5_IJNS4_1CILi1EEESB_SB_EEENS1_35KernelTmaWarpSpecializedCooperativeEEENS5_IJNSA_ILi128EEENSA_ILi64EEESG_EEENS_12float_e4m3_tENS5_IJlSB_lEEESI_SJ_NS4_8TiledMMAINS4_8MMA_AtomIJNS4_4SM904GMMA30MMA_64x64x32_F32E4M3E4M3_SS_TNILNSN_7ScaleInE1ELSP_1EEEEEENS4_6LayoutINS5_IJNSA_ILi2EEESB_SB_EEENS5_IJSB_NSA_ILi0EEESV_EEEEENS5_IJNS4_10UnderscoreESY_SY_EEEEENS4_13SM90_TMA_LOADENS4_14ComposedLayoutINS4_7SwizzleILi2ELi4ELi3EEENS4_18smem_ptr_flag_bitsILi8EEENSS_INS5_IJNSA_ILi8EEESG_EEENS5_IJSG_SB_EEEEEEEvNS4_8identityES11_S1B_vS1C_EENS_8epilogue10collective6detail29Sm90TmaWarpSpecializedAdapterINS1F_15DefaultEpilogueISI_SJ_SJ_NS1E_6thread17LinearCombinationISI_Li1EffLNS1J_9ScaleType4KindE0ELNS_15FloatRoundStyleE2ESI_EENS1_15EpilogueDefaultEEEEEvvEEEEvNT_6ParamsE,"aw",@nobits
	.sectionflags	@""
	.align	16
	.zero		1024


//--------------------- .nv.shared.reserved.0     --------------------------
	.section	.nv.shared.reserved.0,"aw",@nobits
	.weak		__nv_reservedSMEM_offset_0_alias
	.size		__nv_reservedSMEM_offset_0_alias, 0, 0
	.other		__nv_reservedSMEM_offset_0_alias,@"STO_CUDA_RESERVED_SHARED STV_DEFAULT"
__nv_reservedSMEM_offset_0_alias:
	.zero		0


//--------------------- .nv.global                --------------------------
	.section	.nv.global,"aw",@nobits
.nv.global:
	.type		_ZN39_INTERNAL_8428e678_4_k_cu_bdc7e14a_41854cute1_E,@object
	.size		_ZN39_INTERNAL_8428e678_4_k_cu_bdc7e14a_41854cute1_E,(_ZN39_INTERNAL_8428e678_4_k_cu_bdc7e14a_41854cuda3std3__45__cpo6cbeginE - _ZN39_INTERNAL_8428e678_4_k_cu_bdc7e14a_41854cute1_E)
_ZN39_INTERNAL_8428e678_4_k_cu_bdc7e14a_41854cute1_E:
	.zero		1
	.type		_ZN39_INTERNAL_8428e678_4_k_cu_bdc7e14a_41854cuda3std3__45__cpo6cbeginE,@object
	.size		_ZN39_INTERNAL_8428e678_4_k_cu_bdc7e14a_41854cuda3std3__45__cpo6cbeginE,(_ZN39_INTERNAL_8428e678_4_k_cu_bdc7e14a_41854cuda3std3__48in_placeE - _ZN39_INTERNAL_8428e678_4_k_cu_bdc7e14a_41854cuda3std3__45__cpo6cbeginE)
_ZN39_INTERNAL_8428e678_4_k_cu_bdc7e14a_41854cuda3std3__45__cpo6cbeginE:
	.zero		1
	.type		_ZN39_INTERNAL_8428e678_4_k_cu_bdc7e14a_41854cuda3std3__48in_placeE,@object
	.size		_ZN39_INTERNAL_8428e678_4_k_cu_bdc7e14a_41854cuda3std3__48in_placeE,(_ZN39_INTERNAL_8428e678_4_k_cu_bdc7e14a_41854cuda3std6ranges3__45__cpo9iter_moveE - _ZN39_INTERNAL_8428e678_4_k_cu_bdc7e14a_41854cuda3std3__48in_placeE)
_ZN39_INTERNAL_8428e678_4_k_cu_bdc7e14a_41854cuda3std3__48in_placeE:
	.zero		1
	.type		_ZN39_INTERNAL_8428e678_4_k_cu_bdc7e14a_41854cuda3std6ranges3__45__cpo9iter_moveE,@object
	.size		_ZN39_INTERNAL_8428e678_4_k_cu_bdc7e14a_41854cuda3std6ranges3__45__cpo9iter_moveE,(_ZN39_INTERNAL_8428e678_4_k_cu_bdc7e14a_41854cuda3std3__45__cpo5beginE - _ZN39_INTERNAL_8428e678_4_k_cu_bdc7e14a_41854cuda3std6ranges3__45__cpo9iter_moveE)
_ZN39_INTERNAL_8428e678_4_k_cu_bdc7e14a_41854cuda3std6ranges3__45__cpo9iter_moveE:
	.zero		1
	.type		_ZN39_INTERNAL_8428e678_4_k_cu_bdc7e14a_41854cuda3std3__45__cpo5beginE,@object
	.size		_ZN39_INTERNAL_8428e678_4_k_cu_bdc7e14a_41854cuda3std3__45__cpo5beginE,(_ZN39_INTERNAL_8428e678_4_k_cu_bdc7e14a_41854cuda3std3__441_GLOBAL__N__8428e678_4_k_cu_bdc7e14a_41856ignoreE - _ZN39_INTERNAL_8428e678_4_k_cu_bdc7e14a_41854cuda3std3__45__cpo5beginE)
_ZN39_INTERNAL_8428e678_4_k_cu_bdc7e14a_41854cuda3std3__45__cpo5beginE:
	.zero		1
	.type		_ZN39_INTERNAL_8428e678_4_k_cu_bdc7e14a_41854cuda3std3__441_GLOBAL__N__8428e678_4_k_cu_bdc7e14a_41856ignoreE,@object
	.size		_ZN39_INTERNAL_8428e678_4_k_cu_bdc7e14a_41854cuda3std3__441_GLOBAL__N__8428e678_4_k_cu_bdc7e14a_41856ignoreE,(_ZN39_INTERNAL_8428e678_4_k_cu_bdc7e14a_41854cute7productE - _ZN39_INTERNAL_8428e678_4_k_cu_bdc7e14a_41854cuda3std3__441_GLOBAL__N__8428e678_4_k_cu_bdc7e14a_41856ignoreE)
_ZN39_INTERNAL_8428e678_4_k_cu_bdc7e14a_41854cuda3std3__441_GLOBAL__N__8428e678_4_k_cu_bdc7e14a_41856ignoreE:
	.zero		1
	.type		_ZN39_INTERNAL_8428e678_4_k_cu_bdc7e14a_41854cute7productE,@object
	.size		_ZN39_INTERNAL_8428e678_4_k_cu_bdc7e14a_41854cute7productE,(_ZN39_INTERNAL_8428e678_4_k_cu_bdc7e14a_41854cuda3std3__45__cpo3endE - _ZN39_INTERNAL_8428e678_4_k_cu_bdc7e14a_41854cute7productE)
_ZN39_INTERNAL_8428e678_4_k_cu_bdc7e14a_41854cute7productE:
	.zero		1
	.type		_ZN39_INTERNAL_8428e678_4_k_cu_bdc7e14a_41854cuda3std3__45__cpo3endE,@object
	.size		_ZN39_INTERNAL_8428e678_4_k_cu_bdc7e14a_41854cuda3std3__45__cpo3endE,(_ZN39_INTERNAL_8428e678_4_k_cu_bdc7e14a_41854cuda3std3__419piecewise_constructE - _ZN39_INTERNAL_8428e678_4_k_cu_bdc7e14a_41854cuda3std3__45__cpo3endE)
_ZN39_INTERNAL_8428e678_4_k_cu_bdc7e14a_41854cuda3std3__45__cpo3endE:
	.zero		1
	.type		_ZN39_INTERNAL_8428e678_4_k_cu_bdc7e14a_41854cuda3std3__419piecewise_constructE,@object
	.size		_ZN39_INTERNAL_8428e678_4_k_cu_bdc7e14a_41854cuda3std3__419piecewise_constructE,(_ZN39_INTERNAL_8428e678_4_k_cu_bdc7e14a_41854cuda3std3__45__cpo4cendE - _ZN39_INTERNAL_8428e678_4_k_cu_bdc7e14a_41854cuda3std3__419piecewise_constructE)
_ZN39_INTERNAL_8428e678_4_k_cu_bdc7e14a_41854cuda3std3__419piecewise_constructE:
	.zero		1
	.type		_ZN39_INTERNAL_8428e678_4_k_cu_bdc7e14a_41854cuda3std3__45__cpo4cendE,@object
	.size		_ZN39_INTERNAL_8428e678_4_k_cu_bdc7e14a_41854cuda3std3__45__cpo4cendE,(_ZN39_INTERNAL_8428e678_4_k_cu_bdc7e14a_41854cuda3std6ranges3__45__cpo4swapE - _ZN39_INTERNAL_8428e678_4_k_cu_bdc7e14a_41854cuda3std3__45__cpo4cendE)
_ZN39_INTERNAL_8428e678_4_k_cu_bdc7e14a_41854cuda3std3__45__cpo4cendE:
	.zero		1
	.type		_ZN39_INTERNAL_8428e678_4_k_cu_bdc7e14a_41854cuda3std6ranges3__45__cpo4swapE,@object
	.size		_ZN39_INTERNAL_8428e678_4_k_cu_bdc7e14a_41854cuda3std6ranges3__45__cpo4swapE,(.L_7 - _ZN39_INTERNAL_8428e678_4_k_cu_bdc7e14a_41854cuda3std6ranges3__45__cpo4swapE)
_ZN39_INTERNAL_8428e678_4_k_cu_bdc7e14a_41854cuda3std6ranges3__45__cpo4swapE:
	.zero		1
.L_7:


//--------------------- .nv.constant0._ZN7cutlass13device_kernelINS_4gemm6kernel13GemmUniversalIN4cute5tupleIJiiiiEEENS1_10collective13CollectiveMmaINS1_37MainloopSm90TmaGmmaWarpSpecializedFP8ILi18ENS5_IJNS4_1CILi1EEESB_SB_EEENS1_35KernelTmaWarpSpecializedCooperativeEEENS5_IJNSA_ILi128EEENSA_ILi64EEESG_EEENS_12float_e4m3_tENS5_IJlSB_lEEESI_SJ_NS4_8TiledMMAINS4_8MMA_AtomIJNS4_4SM904GMMA30MMA_64x64x32_F32E4M3E4M3_SS_TNILNSN_7ScaleInE1ELSP_1EEEEEENS4_6LayoutINS5_IJNSA_ILi2EEESB_SB_EEENS5_IJSB_NSA_ILi0EEESV_EEEEENS5_IJNS4_10UnderscoreESY_SY_EEEEENS4_13SM90_TMA_LOADENS4_14ComposedLayoutINS4_7SwizzleILi2ELi4ELi3EEENS4_18smem_ptr_flag_bitsILi8EEENSS_INS5_IJNSA_ILi8EEESG_EEENS5_IJSG_SB_EEEEEEEvNS4_8identityES11_S1B_vS1C_EENS_8epilogue10collective6detail29Sm90TmaWarpSpecializedAdapterINS1F_15DefaultEpilogueISI_SJ_SJ_NS1E_6thread17LinearCombinationISI_Li1EffLNS1J_9ScaleType4KindE0ELNS_15FloatRoundStyleE2ESI_EENS1_15EpilogueDefaultEEEEEvvEEEEvNT_6ParamsE --------------------------
	.section	.nv.constant0._ZN7cutlass13device_kernelINS_4gemm6kernel13GemmUniversalIN4cute5tupleIJiiiiEEENS1_10collective13CollectiveMmaINS1_37MainloopSm90TmaGmmaWarpSpecializedFP8ILi18ENS5_IJNS4_1CILi1EEESB_SB_EEENS1_35KernelTmaWarpSpecializedCooperativeEEENS5_IJNSA_ILi128EEENSA_ILi64EEESG_EEENS_12float_e4m3_tENS5_IJlSB_lEEESI_SJ_NS4_8TiledMMAINS4_8MMA_AtomIJNS4_4SM904GMMA30MMA_64x64x32_F32E4M3E4M3_SS_TNILNSN_7ScaleInE1ELSP_1EEEEEENS4_6LayoutINS5_IJNSA_ILi2EEESB_SB_EEENS5_IJSB_NSA_ILi0EEESV_EEEEENS5_IJNS4_10UnderscoreESY_SY_EEEEENS4_13SM90_TMA_LOADENS4_14ComposedLayoutINS4_7SwizzleILi2ELi4ELi3EEENS4_18smem_ptr_flag_bitsILi8EEENSS_INS5_IJNSA_ILi8EEESG_EEENS5_IJSG_SB_EEEEEEEvNS4_8identityES11_S1B_vS1C_EENS_8epilogue10collective6detail29Sm90TmaWarpSpecializedAdapterINS1F_15DefaultEpilogueISI_SJ_SJ_NS1E_6thread17LinearCombinationISI_Li1EffLNS1J_9ScaleType4KindE0ELNS_15FloatRoundStyleE2ESI_EENS1_15EpilogueDefaultEEEEEvvEEEEvNT_6ParamsE,"a",@progbits
	.sectionflags	@""
	.align	4
.nv.constant0._ZN7cutlass13device_kernelINS_4gemm6kernel13GemmUniversalIN4cute5tupleIJiiiiEEENS1_10collective13CollectiveMmaINS1_37MainloopSm90TmaGmmaWarpSpecializedFP8ILi18ENS5_IJNS4_1CILi1EEESB_SB_EEENS1_35KernelTmaWarpSpecializedCooperativeEEENS5_IJNSA_ILi128EEENSA_ILi64EEESG_EEENS_12float_e4m3_tENS5_IJlSB_lEEESI_SJ_NS4_8TiledMMAINS4_8MMA_AtomIJNS4_4SM904GMMA30MMA_64x64x32_F32E4M3E4M3_SS_TNILNSN_7ScaleInE1ELSP_1EEEEEENS4_6LayoutINS5_IJNSA_ILi2EEESB_SB_EEENS5_IJSB_NSA_ILi0EEESV_EEEEENS5_IJNS4_10UnderscoreESY_SY_EEEEENS4_13SM90_TMA_LOADENS4_14ComposedLayoutINS4_7SwizzleILi2ELi4ELi3EEENS4_18smem_ptr_flag_bitsILi8EEENSS_INS5_IJNSA_ILi8EEESG_EEENS5_IJSG_SB_EEEEEEEvNS4_8identityES11_S1B_vS1C_EENS_8epilogue10collective6detail29Sm90TmaWarpSpecializedAdapterINS1F_15DefaultEpilogueISI_SJ_SJ_NS1E_6thread17LinearCombinationISI_Li1EffLNS1J_9ScaleType4KindE0ELNS_15FloatRoundStyleE2ESI_EENS1_15EpilogueDefaultEEEEEvvEEEEvNT_6ParamsE:
	.zero		1664


//--------------------- SYMBOLS --------------------------

	.type		.nv.reservedSmem.offset0,@object
	.size		.nv.reservedSmem.offset0,0x4
